//
// Generated by NVIDIA NVVM Compiler
//
// Compiler Build ID: CL-36424714
// Cuda compilation tools, release 13.0, V13.0.88
// Based on NVVM 20.0.0
//

.version 9.0
.target sm_100
.address_size 64

	// .globl	_Z23ComputeStokesletsKernelP6float3S0_S0_S0_fii
.extern .shared .align 16 .b8 shared_data[];

.visible .entry _Z23ComputeStokesletsKernelP6float3S0_S0_S0_fii(
	.param .u64 .ptr .align 1 _Z23ComputeStokesletsKernelP6float3S0_S0_S0_fii_param_0,
	.param .u64 .ptr .align 1 _Z23ComputeStokesletsKernelP6float3S0_S0_S0_fii_param_1,
	.param .u64 .ptr .align 1 _Z23ComputeStokesletsKernelP6float3S0_S0_S0_fii_param_2,
	.param .u64 .ptr .align 1 _Z23ComputeStokesletsKernelP6float3S0_S0_S0_fii_param_3,
	.param .f32 _Z23ComputeStokesletsKernelP6float3S0_S0_S0_fii_param_4,
	.param .u32 _Z23ComputeStokesletsKernelP6float3S0_S0_S0_fii_param_5,
	.param .u32 _Z23ComputeStokesletsKernelP6float3S0_S0_S0_fii_param_6
)
{
	.reg .pred 	%p<31>;
	.reg .b32 	%r<55>;
	.reg .b32 	%f<281>;
	.reg .b64 	%rd<27>;

	ld.param.u64 	%rd10, [_Z23ComputeStokesletsKernelP6float3S0_S0_S0_fii_param_0];
	ld.param.u64 	%rd9, [_Z23ComputeStokesletsKernelP6float3S0_S0_S0_fii_param_1];
	ld.param.u64 	%rd11, [_Z23ComputeStokesletsKernelP6float3S0_S0_S0_fii_param_2];
	ld.param.u64 	%rd12, [_Z23ComputeStokesletsKernelP6float3S0_S0_S0_fii_param_3];
	ld.param.f32 	%f67, [_Z23ComputeStokesletsKernelP6float3S0_S0_S0_fii_param_4];
	ld.param.u32 	%r16, [_Z23ComputeStokesletsKernelP6float3S0_S0_S0_fii_param_5];
	ld.param.u32 	%r17, [_Z23ComputeStokesletsKernelP6float3S0_S0_S0_fii_param_6];
	cvta.to.global.u64 	%rd1, %rd12;
	cvta.to.global.u64 	%rd2, %rd11;
	cvta.to.global.u64 	%rd13, %rd10;
	mov.u32 	%r18, %ctaid.x;
	mov.u32 	%r1, %ntid.x;
	shl.b32 	%r19, %r18, 8;
	shr.s32 	%r20, %r19, 8;
	mov.u32 	%r2, %tid.x;
	mad.lo.s32 	%r21, %r20, %r1, %r2;
	setp.lt.s32 	%p1, %r21, %r17;
	selp.b32 	%r3, %r21, 0, %p1;
	mul.wide.s32 	%rd14, %r3, 12;
	add.s64 	%rd15, %rd13, %rd14;
	ld.global.f32 	%f1, [%rd15];
	ld.global.f32 	%f2, [%rd15+4];
	ld.global.f32 	%f3, [%rd15+8];
	mov.u32 	%r22, %ntid.y;
	mul.lo.s32 	%r4, %r1, %r22;
	div.s32 	%r5, %r16, %r4;
	setp.lt.s32 	%p2, %r5, 1;
	mov.u32 	%r23, shared_data;
	mad.lo.s32 	%r6, %r2, 12, %r23;
	mul.lo.s32 	%r7, %r1, 12;
	add.s32 	%r8, %r6, %r7;
	mov.f32 	%f265, 0f00000000;
	mov.f32 	%f266, %f265;
	mov.f32 	%f267, %f265;
	@%p2 bra 	$L__BB0_13;
	mul.f32 	%f4, %f67, %f67;
	mul.f32 	%f5, %f4, 0f3F000000;
	mov.f32 	%f267, 0f00000000;
	mov.b32 	%r52, 0;
	mov.f32 	%f266, %f267;
	mov.f32 	%f265, %f267;
$L__BB0_2:
	setp.ge.s32 	%p3, %r3, %r17;
	mad.lo.s32 	%r25, %r52, %r1, %r2;
	mul.wide.s32 	%rd16, %r25, 12;
	add.s64 	%rd17, %rd2, %rd16;
	ld.global.f32 	%f70, [%rd17];
	ld.global.f32 	%f71, [%rd17+4];
	ld.global.f32 	%f72, [%rd17+8];
	st.shared.f32 	[%r6], %f70;
	st.shared.f32 	[%r6+4], %f71;
	st.shared.f32 	[%r6+8], %f72;
	add.s64 	%rd18, %rd1, %rd16;
	ld.global.f32 	%f73, [%rd18];
	ld.global.f32 	%f74, [%rd18+4];
	ld.global.f32 	%f75, [%rd18+8];
	st.shared.f32 	[%r8], %f73;
	st.shared.f32 	[%r8+4], %f74;
	st.shared.f32 	[%r8+8], %f75;
	bar.sync 	0;
	@%p3 bra 	$L__BB0_12;
	mov.u32 	%r27, shared_data;
	add.s32 	%r53, %r27, 8;
	cvt.u64.u32 	%rd25, %r1;
$L__BB0_4:
	ld.shared.f32 	%f77, [%r53+-8];
	ld.shared.f32 	%f78, [%r53+-4];
	ld.shared.f32 	%f79, [%r53];
	add.s32 	%r28, %r53, %r7;
	ld.shared.f32 	%f12, [%r28+-8];
	ld.shared.f32 	%f13, [%r28+-4];
	ld.shared.f32 	%f14, [%r28];
	sub.f32 	%f15, %f1, %f77;
	sub.f32 	%f16, %f2, %f78;
	sub.f32 	%f17, %f3, %f79;
	mul.f32 	%f18, %f15, %f15;
	mul.f32 	%f19, %f16, %f16;
	add.f32 	%f80, %f18, %f19;
	mul.f32 	%f20, %f17, %f17;
	add.f32 	%f81, %f80, %f20;
	add.f32 	%f82, %f4, %f81;
	sqrt.rn.f32 	%f21, %f82;
	abs.f32 	%f22, %f21;
	setp.lt.f32 	%p4, %f22, 0f00800000;
	mul.f32 	%f83, %f22, 0f4B800000;
	selp.f32 	%f84, %f83, %f22, %p4;
	selp.f32 	%f85, 0fC1C00000, 0f00000000, %p4;
	mov.b32 	%r29, %f84;
	add.s32 	%r30, %r29, -1060439283;
	and.b32  	%r31, %r30, -8388608;
	sub.s32 	%r32, %r29, %r31;
	mov.b32 	%f86, %r32;
	cvt.rn.f32.s32 	%f87, %r31;
	fma.rn.f32 	%f88, %f87, 0f34000000, %f85;
	add.f32 	%f89, %f86, 0fBF800000;
	add.f32 	%f90, %f86, 0f3F800000;
	rcp.approx.ftz.f32 	%f91, %f90;
	add.f32 	%f92, %f89, %f89;
	mul.f32 	%f93, %f92, %f91;
	mul.f32 	%f94, %f93, %f93;
	sub.f32 	%f95, %f89, %f93;
	add.f32 	%f96, %f95, %f95;
	neg.f32 	%f97, %f93;
	fma.rn.f32 	%f98, %f97, %f89, %f96;
	mul.rn.f32 	%f99, %f91, %f98;
	fma.rn.f32 	%f100, %f94, 0f3A2C32E4, 0f3B52E7DB;
	fma.rn.f32 	%f101, %f100, %f94, 0f3C93BB73;
	fma.rn.f32 	%f102, %f101, %f94, 0f3DF6384F;
	mul.rn.f32 	%f103, %f102, %f94;
	fma.rn.f32 	%f104, %f93, 0f3FB8AA3B, %f88;
	sub.f32 	%f105, %f88, %f104;
	fma.rn.f32 	%f106, %f93, 0f3FB8AA3B, %f105;
	fma.rn.f32 	%f107, %f99, 0f3FB8AA3B, %f106;
	fma.rn.f32 	%f108, %f93, 0f32A55E34, %f107;
	mul.f32 	%f109, %f103, 0f40400000;
	fma.rn.f32 	%f110, %f109, %f99, %f108;
	fma.rn.f32 	%f111, %f103, %f93, %f110;
	add.rn.f32 	%f112, %f104, %f111;
	neg.f32 	%f113, %f104;
	add.rn.f32 	%f114, %f112, %f113;
	neg.f32 	%f115, %f114;
	add.rn.f32 	%f116, %f111, %f115;
	mov.f32 	%f117, 0f40400000;
	mul.rn.f32 	%f118, %f112, %f117;
	neg.f32 	%f119, %f118;
	fma.rn.f32 	%f120, %f112, 0f40400000, %f119;
	fma.rn.f32 	%f121, %f116, 0f40400000, %f120;
	cvt.rni.f32.f32 	%f122, %f118;
	sub.f32 	%f123, %f118, %f122;
	add.f32 	%f124, %f123, %f121;
	fma.rn.f32 	%f125, %f124, 0f391FCB8E, 0f3AAF85ED;
	fma.rn.f32 	%f126, %f125, %f124, 0f3C1D9856;
	fma.rn.f32 	%f127, %f126, %f124, 0f3D6357BB;
	fma.rn.f32 	%f128, %f127, %f124, 0f3E75FDEC;
	fma.rn.f32 	%f129, %f128, %f124, 0f3F317218;
	fma.rn.f32 	%f130, %f129, %f124, 0f3F800000;
	cvt.rzi.s32.f32 	%r33, %f122;
	setp.gt.f32 	%p5, %f122, 0f00000000;
	selp.b32 	%r34, 0, -2097152000, %p5;
	add.s32 	%r35, %r34, 2130706432;
	mov.b32 	%f131, %r35;
	mul.f32 	%f132, %f130, %f131;
	shl.b32 	%r36, %r33, 23;
	sub.s32 	%r37, %r36, %r34;
	mov.b32 	%f133, %r37;
	mul.f32 	%f134, %f132, %f133;
	abs.f32 	%f135, %f118;
	setp.gt.f32 	%p6, %f135, 0f43180000;
	setp.lt.f32 	%p7, %f118, 0f00000000;
	selp.f32 	%f136, 0f00000000, 0f7F800000, %p7;
	selp.f32 	%f23, %f136, %f134, %p6;
	setp.eq.f32 	%p8, %f21, 0f3F800000;
	mov.f32 	%f264, 0f3F800000;
	@%p8 bra 	$L__BB0_11;
	setp.num.f32 	%p9, %f22, %f22;
	@%p9 bra 	$L__BB0_7;
	mov.f32 	%f137, 0f40400000;
	add.rn.f32 	%f264, %f21, %f137;
	bra.uni 	$L__BB0_11;
$L__BB0_7:
	setp.neu.f32 	%p10, %f21, 0f00000000;
	setp.neu.f32 	%p11, %f22, 0f7F800000;
	and.pred  	%p12, %p10, %p11;
	@%p12 bra 	$L__BB0_9;
	add.f32 	%f264, %f21, %f21;
	bra.uni 	$L__BB0_11;
$L__BB0_9:
	setp.geu.f32 	%p13, %f21, 0f00000000;
	mov.f32 	%f264, %f23;
	@%p13 bra 	$L__BB0_11;
	neg.f32 	%f264, %f23;
$L__BB0_11:
	div.rn.f32 	%f138, %f5, %f264;
	mov.f32 	%f139, 0f3F000000;
	div.rn.f32 	%f140, %f139, %f21;
	add.f32 	%f141, %f140, %f138;
	div.rn.f32 	%f142, %f139, %f264;
	fma.rn.f32 	%f143, %f18, %f142, %f141;
	mul.f32 	%f144, %f15, %f16;
	mul.f32 	%f145, %f144, %f142;
	mul.f32 	%f146, %f15, %f17;
	mul.f32 	%f147, %f146, %f142;
	fma.rn.f32 	%f148, %f19, %f142, %f141;
	mul.f32 	%f149, %f16, %f17;
	mul.f32 	%f150, %f149, %f142;
	fma.rn.f32 	%f151, %f20, %f142, %f141;
	mul.f32 	%f152, %f12, %f143;
	fma.rn.f32 	%f153, %f13, %f145, %f152;
	fma.rn.f32 	%f154, %f14, %f147, %f153;
	div.rn.f32 	%f155, %f154, 0f41490FDB;
	add.f32 	%f267, %f267, %f155;
	mul.f32 	%f156, %f13, %f148;
	fma.rn.f32 	%f157, %f12, %f145, %f156;
	fma.rn.f32 	%f158, %f14, %f150, %f157;
	div.rn.f32 	%f159, %f158, 0f41490FDB;
	add.f32 	%f266, %f266, %f159;
	mul.f32 	%f160, %f13, %f150;
	fma.rn.f32 	%f161, %f12, %f147, %f160;
	fma.rn.f32 	%f162, %f14, %f151, %f161;
	div.rn.f32 	%f163, %f162, 0f41490FDB;
	add.f32 	%f265, %f265, %f163;
	add.s64 	%rd25, %rd25, -1;
	add.s32 	%r53, %r53, 12;
	setp.ne.s64 	%p14, %rd25, 0;
	@%p14 bra 	$L__BB0_4;
$L__BB0_12:
	bar.sync 	0;
	add.s32 	%r52, %r52, 1;
	setp.ne.s32 	%p15, %r52, %r5;
	@%p15 bra 	$L__BB0_2;
$L__BB0_13:
	mul.lo.s32 	%r38, %r5, %r4;
	sub.s32 	%r13, %r16, %r38;
	setp.lt.s32 	%p16, %r13, 1;
	@%p16 bra 	$L__BB0_27;
	setp.ge.u32 	%p17, %r2, %r13;
	@%p17 bra 	$L__BB0_16;
	mad.lo.s32 	%r39, %r5, %r1, %r2;
	mul.wide.s32 	%rd19, %r39, 12;
	add.s64 	%rd20, %rd2, %rd19;
	ld.global.f32 	%f164, [%rd20];
	ld.global.f32 	%f165, [%rd20+4];
	ld.global.f32 	%f166, [%rd20+8];
	st.shared.f32 	[%r6], %f164;
	st.shared.f32 	[%r6+4], %f165;
	st.shared.f32 	[%r6+8], %f166;
	add.s64 	%rd21, %rd1, %rd19;
	ld.global.f32 	%f167, [%rd21];
	ld.global.f32 	%f168, [%rd21+4];
	ld.global.f32 	%f169, [%rd21+8];
	st.shared.f32 	[%r8], %f167;
	st.shared.f32 	[%r8+4], %f168;
	st.shared.f32 	[%r8+8], %f169;
$L__BB0_16:
	bar.sync 	0;
	setp.ge.s32 	%p18, %r3, %r17;
	@%p18 bra 	$L__BB0_26;
	mul.f32 	%f37, %f67, %f67;
	mul.f32 	%f38, %f37, 0f3F000000;
	mov.u32 	%r41, shared_data;
	add.s32 	%r54, %r41, 8;
	cvt.u64.u32 	%rd26, %r13;
$L__BB0_18:
	ld.shared.f32 	%f171, [%r54+-8];
	ld.shared.f32 	%f172, [%r54+-4];
	ld.shared.f32 	%f173, [%r54];
	add.s32 	%r42, %r54, %r7;
	ld.shared.f32 	%f42, [%r42+-8];
	ld.shared.f32 	%f43, [%r42+-4];
	ld.shared.f32 	%f44, [%r42];
	sub.f32 	%f45, %f1, %f171;
	sub.f32 	%f46, %f2, %f172;
	sub.f32 	%f47, %f3, %f173;
	mul.f32 	%f48, %f45, %f45;
	mul.f32 	%f49, %f46, %f46;
	add.f32 	%f174, %f48, %f49;
	mul.f32 	%f50, %f47, %f47;
	add.f32 	%f175, %f174, %f50;
	add.f32 	%f176, %f37, %f175;
	sqrt.rn.f32 	%f51, %f176;
	abs.f32 	%f52, %f51;
	setp.lt.f32 	%p19, %f52, 0f00800000;
	mul.f32 	%f177, %f52, 0f4B800000;
	selp.f32 	%f178, %f177, %f52, %p19;
	selp.f32 	%f179, 0fC1C00000, 0f00000000, %p19;
	mov.b32 	%r43, %f178;
	add.s32 	%r44, %r43, -1060439283;
	and.b32  	%r45, %r44, -8388608;
	sub.s32 	%r46, %r43, %r45;
	mov.b32 	%f180, %r46;
	cvt.rn.f32.s32 	%f181, %r45;
	fma.rn.f32 	%f182, %f181, 0f34000000, %f179;
	add.f32 	%f183, %f180, 0fBF800000;
	add.f32 	%f184, %f180, 0f3F800000;
	rcp.approx.ftz.f32 	%f185, %f184;
	add.f32 	%f186, %f183, %f183;
	mul.f32 	%f187, %f186, %f185;
	mul.f32 	%f188, %f187, %f187;
	sub.f32 	%f189, %f183, %f187;
	add.f32 	%f190, %f189, %f189;
	neg.f32 	%f191, %f187;
	fma.rn.f32 	%f192, %f191, %f183, %f190;
	mul.rn.f32 	%f193, %f185, %f192;
	fma.rn.f32 	%f194, %f188, 0f3A2C32E4, 0f3B52E7DB;
	fma.rn.f32 	%f195, %f194, %f188, 0f3C93BB73;
	fma.rn.f32 	%f196, %f195, %f188, 0f3DF6384F;
	mul.rn.f32 	%f197, %f196, %f188;
	fma.rn.f32 	%f198, %f187, 0f3FB8AA3B, %f182;
	sub.f32 	%f199, %f182, %f198;
	fma.rn.f32 	%f200, %f187, 0f3FB8AA3B, %f199;
	fma.rn.f32 	%f201, %f193, 0f3FB8AA3B, %f200;
	fma.rn.f32 	%f202, %f187, 0f32A55E34, %f201;
	mul.f32 	%f203, %f197, 0f40400000;
	fma.rn.f32 	%f204, %f203, %f193, %f202;
	fma.rn.f32 	%f205, %f197, %f187, %f204;
	add.rn.f32 	%f206, %f198, %f205;
	neg.f32 	%f207, %f198;
	add.rn.f32 	%f208, %f206, %f207;
	neg.f32 	%f209, %f208;
	add.rn.f32 	%f210, %f205, %f209;
	mov.f32 	%f211, 0f40400000;
	mul.rn.f32 	%f212, %f206, %f211;
	neg.f32 	%f213, %f212;
	fma.rn.f32 	%f214, %f206, 0f40400000, %f213;
	fma.rn.f32 	%f215, %f210, 0f40400000, %f214;
	cvt.rni.f32.f32 	%f216, %f212;
	sub.f32 	%f217, %f212, %f216;
	add.f32 	%f218, %f217, %f215;
	fma.rn.f32 	%f219, %f218, 0f391FCB8E, 0f3AAF85ED;
	fma.rn.f32 	%f220, %f219, %f218, 0f3C1D9856;
	fma.rn.f32 	%f221, %f220, %f218, 0f3D6357BB;
	fma.rn.f32 	%f222, %f221, %f218, 0f3E75FDEC;
	fma.rn.f32 	%f223, %f222, %f218, 0f3F317218;
	fma.rn.f32 	%f224, %f223, %f218, 0f3F800000;
	cvt.rzi.s32.f32 	%r47, %f216;
	setp.gt.f32 	%p20, %f216, 0f00000000;
	selp.b32 	%r48, 0, -2097152000, %p20;
	add.s32 	%r49, %r48, 2130706432;
	mov.b32 	%f225, %r49;
	mul.f32 	%f226, %f224, %f225;
	shl.b32 	%r50, %r47, 23;
	sub.s32 	%r51, %r50, %r48;
	mov.b32 	%f227, %r51;
	mul.f32 	%f228, %f226, %f227;
	abs.f32 	%f229, %f212;
	setp.gt.f32 	%p21, %f229, 0f43180000;
	setp.lt.f32 	%p22, %f212, 0f00000000;
	selp.f32 	%f230, 0f00000000, 0f7F800000, %p22;
	selp.f32 	%f53, %f230, %f228, %p21;
	setp.eq.f32 	%p23, %f51, 0f3F800000;
	mov.f32 	%f274, 0f3F800000;
	@%p23 bra 	$L__BB0_25;
	setp.num.f32 	%p24, %f52, %f52;
	@%p24 bra 	$L__BB0_21;
	mov.f32 	%f231, 0f40400000;
	add.rn.f32 	%f274, %f51, %f231;
	bra.uni 	$L__BB0_25;
$L__BB0_21:
	setp.neu.f32 	%p25, %f51, 0f00000000;
	setp.neu.f32 	%p26, %f52, 0f7F800000;
	and.pred  	%p27, %p25, %p26;
	@%p27 bra 	$L__BB0_23;
	add.f32 	%f274, %f51, %f51;
	bra.uni 	$L__BB0_25;
$L__BB0_23:
	setp.geu.f32 	%p28, %f51, 0f00000000;
	mov.f32 	%f274, %f53;
	@%p28 bra 	$L__BB0_25;
	neg.f32 	%f274, %f53;
$L__BB0_25:
	div.rn.f32 	%f232, %f38, %f274;
	mov.f32 	%f233, 0f3F000000;
	div.rn.f32 	%f234, %f233, %f51;
	add.f32 	%f235, %f234, %f232;
	div.rn.f32 	%f236, %f233, %f274;
	fma.rn.f32 	%f237, %f48, %f236, %f235;
	mul.f32 	%f238, %f45, %f46;
	mul.f32 	%f239, %f238, %f236;
	mul.f32 	%f240, %f45, %f47;
	mul.f32 	%f241, %f240, %f236;
	fma.rn.f32 	%f242, %f49, %f236, %f235;
	mul.f32 	%f243, %f46, %f47;
	mul.f32 	%f244, %f243, %f236;
	fma.rn.f32 	%f245, %f50, %f236, %f235;
	mul.f32 	%f246, %f42, %f237;
	fma.rn.f32 	%f247, %f43, %f239, %f246;
	fma.rn.f32 	%f248, %f44, %f241, %f247;
	div.rn.f32 	%f249, %f248, 0f41490FDB;
	add.f32 	%f267, %f267, %f249;
	mul.f32 	%f250, %f43, %f242;
	fma.rn.f32 	%f251, %f42, %f239, %f250;
	fma.rn.f32 	%f252, %f44, %f244, %f251;
	div.rn.f32 	%f253, %f252, 0f41490FDB;
	add.f32 	%f266, %f266, %f253;
	mul.f32 	%f254, %f43, %f244;
	fma.rn.f32 	%f255, %f42, %f241, %f254;
	fma.rn.f32 	%f256, %f44, %f245, %f255;
	div.rn.f32 	%f257, %f256, 0f41490FDB;
	add.f32 	%f265, %f265, %f257;
	add.s64 	%rd26, %rd26, -1;
	add.s32 	%r54, %r54, 12;
	setp.ne.s64 	%p29, %rd26, 0;
	@%p29 bra 	$L__BB0_18;
$L__BB0_26:
	bar.sync 	0;
$L__BB0_27:
	setp.ge.s32 	%p30, %r3, %r17;
	@%p30 bra 	$L__BB0_29;
	cvta.to.global.u64 	%rd22, %rd9;
	mul.wide.s32 	%rd23, %r3, 12;
	add.s64 	%rd24, %rd22, %rd23;
	st.global.f32 	[%rd24], %f267;
	st.global.f32 	[%rd24+4], %f266;
	st.global.f32 	[%rd24+8], %f265;
$L__BB0_29:
	ret;

}


// ===== COMPILED SASS (sm_100) =====

	.target	sm_100

	.elftype	@"ET_EXEC"


//--------------------- .note.nv.tkinfo           --------------------------
	.section	.note.nv.tkinfo,"",@"SHT_NOTE"
	.sectionflags	@"SHF_NOTE_NV_TKINFO"
	.tkinfo
        /*0018*/ 	.word	0x00000002
        /*0030*/ 	.string	""
        /*0030*/ 	.string	"ptxas"
        /*0030*/ 	.string	"Cuda compilation tools, release 13.0, V13.0.88"
        /*0030*/ 	.string	"Build cuda_13.0.r13.0/compiler.36424714_0"
        /*0030*/ 	.string	"-arch sm_100 -m 64 "



//--------------------- .note.nv.cuinfo           --------------------------
	.section	.note.nv.cuinfo,"",@"SHT_NOTE"
	.sectionflags	@"SHF_NOTE_NV_CUINFO"
        /*0018*/ 	.short	0x0002
        /*001a*/ 	.short	0x0064
        /*001c*/ 	.short	0x0082
	.zero		2


//--------------------- .nv.info                  --------------------------
	.section	.nv.info,"",@"SHT_CUDA_INFO"
	.align	4


	//----- nvinfo : EIATTR_REGCOUNT
	.align		4
        /*0000*/ 	.byte	0x04, 0x2f
        /*0002*/ 	.short	(.L_1 - .L_0)
	.align		4
.L_0:
        /*0004*/ 	.word	index@(_Z23ComputeStokesletsKernelP6float3S0_S0_S0_fii)
        /*0008*/ 	.word	0x0000002b


	//----- nvinfo : EIATTR_FRAME_SIZE
	.align		4
.L_1:
        /*000c*/ 	.byte	0x04, 0x11
        /*000e*/ 	.short	(.L_3 - .L_2)
	.align		4
.L_2:
        /*0010*/ 	.word	index@($__internal_1_$__cuda_sm3x_div_rn_noftz_f32_slowpath)
        /*0014*/ 	.word	0x00000000


	//----- nvinfo : EIATTR_FRAME_SIZE
	.align		4
.L_3:
        /*0018*/ 	.byte	0x04, 0x11
        /*001a*/ 	.short	(.L_5 - .L_4)
	.align		4
.L_4:
        /*001c*/ 	.word	index@($__internal_0_$__cuda_sm20_sqrt_rn_f32_slowpath)
        /*0020*/ 	.word	0x00000000


	//----- nvinfo : EIATTR_FRAME_SIZE
	.align		4
.L_5:
        /*0024*/ 	.byte	0x04, 0x11
        /*0026*/ 	.short	(.L_7 - .L_6)
	.align		4
.L_6:
        /*0028*/ 	.word	index@(_Z23ComputeStokesletsKernelP6float3S0_S0_S0_fii)
        /*002c*/ 	.word	0x00000000


	//----- nvinfo : EIATTR_MIN_STACK_SIZE
	.align		4
.L_7:
        /*0030*/ 	.byte	0x04, 0x12
        /*0032*/ 	.short	(.L_9 - .L_8)
	.align		4
.L_8:
        /*0034*/ 	.word	index@(_Z23ComputeStokesletsKernelP6float3S0_S0_S0_fii)
        /*0038*/ 	.word	0x00000000
.L_9:


//--------------------- .nv.compat                --------------------------
	.section	.nv.compat,"",@"SHT_CUDA_COMPAT_INFO"
	.align	4
        /*0000*/ 	.byte	0x02, 0x09, 0x00, 0x00, 0x02, 0x02, 0x01, 0x00, 0x02, 0x05, 0x05, 0x00, 0x03, 0x07, 0x01, 0x01
        /*0010*/ 	.byte	0x02, 0x03, 0x00, 0x00, 0x02, 0x06, 0x01, 0x00, 0x04, 0x0b, 0x08, 0x00, 0x01, 0x00, 0x00, 0x00
        /*0020*/ 	.byte	0x00, 0x00, 0x00, 0x00


//--------------------- .nv.info._Z23ComputeStokesletsKernelP6float3S0_S0_S0_fii --------------------------
	.section	.nv.info._Z23ComputeStokesletsKernelP6float3S0_S0_S0_fii,"",@"SHT_CUDA_INFO"
	.sectionflags	@""
	.align	4


	//----- nvinfo : EIATTR_CUDA_API_VERSION
	.align		4
        /*0000*/ 	.byte	0x04, 0x37
        /*0002*/ 	.short	(.L_11 - .L_10)
.L_10:
        /*0004*/ 	.word	0x00000082


	//----- nvinfo : EIATTR_KPARAM_INFO
	.align		4
.L_11:
        /*0008*/ 	.byte	0x04, 0x17
        /*000a*/ 	.short	(.L_13 - .L_12)
.L_12:
        /*000c*/ 	.word	0x00000000
        /*0010*/ 	.short	0x0006
        /*0012*/ 	.short	0x0028
        /*0014*/ 	.byte	0x00, 0xf0, 0x11, 0x00


	//----- nvinfo : EIATTR_KPARAM_INFO
	.align		4
.L_13:
        /*0018*/ 	.byte	0x04, 0x17
        /*001a*/ 	.short	(.L_15 - .L_14)
.L_14:
        /*001c*/ 	.word	0x00000000
        /*0020*/ 	.short	0x0005
        /*0022*/ 	.short	0x0024
        /*0024*/ 	.byte	0x00, 0xf0, 0x11, 0x00


	//----- nvinfo : EIATTR_KPARAM_INFO
	.align		4
.L_15:
        /*0028*/ 	.byte	0x04, 0x17
        /*002a*/ 	.short	(.L_17 - .L_16)
.L_16:
        /*002c*/ 	.word	0x00000000
        /*0030*/ 	.short	0x0004
        /*0032*/ 	.short	0x0020
        /*0034*/ 	.byte	0x00, 0xf0, 0x11, 0x00


	//----- nvinfo : EIATTR_KPARAM_INFO
	.align		4
.L_17:
        /*0038*/ 	.byte	0x04, 0x17
        /*003a*/ 	.short	(.L_19 - .L_18)
.L_18:
        /*003c*/ 	.word	0x00000000
        /*0040*/ 	.short	0x0003
        /*0042*/ 	.short	0x0018
        /*0044*/ 	.byte	0x00, 0xf5, 0x21, 0x00


	//----- nvinfo : EIATTR_KPARAM_INFO
	.align		4
.L_19:
        /*0048*/ 	.byte	0x04, 0x17
        /*004a*/ 	.short	(.L_21 - .L_20)
.L_20:
        /*004c*/ 	.word	0x00000000
        /*0050*/ 	.short	0x0002
        /*0052*/ 	.short	0x0010
        /*0054*/ 	.byte	0x00, 0xf5, 0x21, 0x00


	//----- nvinfo : EIATTR_KPARAM_INFO
	.align		4
.L_21:
        /*0058*/ 	.byte	0x04, 0x17
        /*005a*/ 	.short	(.L_23 - .L_22)
.L_22:
        /*005c*/ 	.word	0x00000000
        /*0060*/ 	.short	0x0001
        /*0062*/ 	.short	0x0008
        /*0064*/ 	.byte	0x00, 0xf5, 0x21, 0x00


	//----- nvinfo : EIATTR_KPARAM_INFO
	.align		4
.L_23:
        /*0068*/ 	.byte	0x04, 0x17
        /*006a*/ 	.short	(.L_25 - .L_24)
.L_24:
        /*006c*/ 	.word	0x00000000
        /*0070*/ 	.short	0x0000
        /*0072*/ 	.short	0x0000
        /*0074*/ 	.byte	0x00, 0xf5, 0x21, 0x00


	//----- nvinfo : EIATTR_SPARSE_MMA_MASK
	.align		4
.L_25:
        /*0078*/ 	.byte	0x03, 0x50
        /*007a*/ 	.short	0x0000


	//----- nvinfo : EIATTR_MAXREG_COUNT
	.align		4
        /*007c*/ 	.byte	0x03, 0x1b
        /*007e*/ 	.short	0x00ff


	//----- nvinfo : EIATTR_NUM_BARRIERS
	.align		4
        /*0080*/ 	.byte	0x02, 0x4c
        /*0082*/ 	.byte	0x01
	.zero		1


	//----- nvinfo : EIATTR_MERCURY_ISA_VERSION
	.align		4
        /*0084*/ 	.byte	0x03, 0x5f
        /*0086*/ 	.short	0x0101


	//----- nvinfo : EIATTR_VRC_CTA_INIT_COUNT
	.align		4
        /*0088*/ 	.byte	0x02, 0x4a
	.zero		1
	.zero		1


	//----- nvinfo : EIATTR_EXIT_INSTR_OFFSETS
	.align		4
        /*008c*/ 	.byte	0x04, 0x1c
        /*008e*/ 	.short	(.L_27 - .L_26)


	//   ....[0]....
.L_26:
        /*0090*/ 	.word	0x000024e0


	//   ....[1]....
        /*0094*/ 	.word	0x00002540


	//----- nvinfo : EIATTR_CRS_STACK_SIZE
	.align		4
.L_27:
        /*0098*/ 	.byte	0x04, 0x1e
        /*009a*/ 	.short	(.L_29 - .L_28)
.L_28:
        /*009c*/ 	.word	0x00000000


	//----- nvinfo : EIATTR_CBANK_PARAM_SIZE
	.align		4
.L_29:
        /*00a0*/ 	.byte	0x03, 0x19
        /*00a2*/ 	.short	0x002c


	//----- nvinfo : EIATTR_PARAM_CBANK
	.align		4
        /*00a4*/ 	.byte	0x04, 0x0a
        /*00a6*/ 	.short	(.L_31 - .L_30)
	.align		4
.L_30:
        /*00a8*/ 	.word	index@(.nv.constant0._Z23ComputeStokesletsKernelP6float3S0_S0_S0_fii)
        /*00ac*/ 	.short	0x0380
        /*00ae*/ 	.short	0x002c


	//----- nvinfo : EIATTR_SW_WAR
	.align		4
.L_31:
        /*00b0*/ 	.byte	0x04, 0x36
        /*00b2*/ 	.short	(.L_33 - .L_32)
.L_32:
        /*00b4*/ 	.word	0x00000008
.L_33:


//--------------------- .nv.callgraph             --------------------------
	.section	.nv.callgraph,"",@"SHT_CUDA_CALLGRAPH"
	.align	4
	.sectionentsize	8
	.align		4
        /*0000*/ 	.word	0x00000000
	.align		4
        /*0004*/ 	.word	0xffffffff
	.align		4
        /*0008*/ 	.word	0x00000000
	.align		4
        /*000c*/ 	.word	0xfffffffe
	.align		4
        /*0010*/ 	.word	0x00000000
	.align		4
        /*0014*/ 	.word	0xfffffffd
	.align		4
        /*0018*/ 	.word	0x00000000
	.align		4
        /*001c*/ 	.word	0xfffffffc


//--------------------- .text._Z23ComputeStokesletsKernelP6float3S0_S0_S0_fii --------------------------
	.section	.text._Z23ComputeStokesletsKernelP6float3S0_S0_S0_fii,"ax",@progbits
	.align	128
        .global         _Z23ComputeStokesletsKernelP6float3S0_S0_S0_fii
        .type           _Z23ComputeStokesletsKernelP6float3S0_S0_S0_fii,@function
        .size           _Z23ComputeStokesletsKernelP6float3S0_S0_S0_fii,(.L_x_59 - _Z23ComputeStokesletsKernelP6float3S0_S0_S0_fii)
        .other          _Z23ComputeStokesletsKernelP6float3S0_S0_S0_fii,@"STO_CUDA_ENTRY STV_DEFAULT"
_Z23ComputeStokesletsKernelP6float3S0_S0_S0_fii:
.text._Z23ComputeStokesletsKernelP6float3S0_S0_S0_fii:
[----:B------:R-:W-:Y:S08]  /*0000*/  LDC R1, c[0x0][0x37c] ;  /* 0x0000df00ff017b82 */ /* 0x000ff00000000800 */
[----:B------:R-:W0:Y:S01]  /*0010*/  S2UR UR4, SR_CTAID.X ;  /* 0x00000000000479c3 */ /* 0x000e220000002500 */
[----:B------:R-:W1:Y:S01]  /*0020*/  S2R R32, SR_TID.X ;  /* 0x0000000000207919 */ /* 0x000e620000002100 */
[----:B------:R-:W2:Y:S01]  /*0030*/  LDCU UR5, c[0x0][0x3a8] ;  /* 0x00007500ff0577ac */ /* 0x000ea20008000800 */
[----:B------:R-:W3:Y:S05]  /*0040*/  LDCU.64 UR8, c[0x0][0x358] ;  /* 0x00006b00ff0877ac */ /* 0x000eea0008000a00 */
[----:B------:R-:W1:Y:S08]  /*0050*/  LDC R11, c[0x0][0x360] ;  /* 0x0000d800ff0b7b82 */ /* 0x000e700000000800 */
[----:B------:R-:W4:Y:S01]  /*0060*/  LDC.64 R2, c[0x0][0x380] ;  /* 0x0000e000ff027b82 */ /* 0x000f220000000a00 */
[----:B0-----:R-:W-:-:S07]  /*0070*/  USHF.L.U32 UR4, UR4, 0x8, URZ ;  /* 0x0000000804047899 */ /* 0x001fce00080006ff */
[----:B------:R-:W0:Y:S01]  /*0080*/  LDC R6, c[0x0][0x3a4] ;  /* 0x0000e900ff067b82 */ /* 0x000e220000000800 */
[----:B------:R-:W-:-:S06]  /*0090*/  USHF.R.S32.HI UR4, URZ, 0x8, UR4 ;  /* 0x00000008ff047899 */ /* 0x000fcc0008011404 */
[----:B-1----:R-:W-:-:S05]  /*00a0*/  IMAD R10, R11, UR4, R32 ;  /* 0x000000040b0a7c24 */ /* 0x002fca000f8e0220 */
[----:B------:R-:W1:Y:S01]  /*00b0*/  LDCU UR4, c[0x0][0x364] ;  /* 0x00006c80ff0477ac */ /* 0x000e620008000800 */
[----:B--2---:R-:W-:-:S04]  /*00c0*/  ISETP.GE.AND P0, PT, R10, UR5, PT ;  /* 0x000000050a007c0c */ /* 0x004fc8000bf06270 */
[----:B------:R-:W-:-:S05]  /*00d0*/  SEL R10, R10, RZ, !P0 ;  /* 0x000000ff0a0a7207 */ /* 0x000fca0004000000 */
[----:B----4-:R-:W-:-:S05]  /*00e0*/  IMAD.WIDE R2, R10, 0xc, R2 ;  /* 0x0000000c0a027825 */ /* 0x010fca00078e0202 */
[----:B---3--:R-:W5:Y:S01]  /*00f0*/  LDG.E R9, desc[UR8][R2.64] ;  /* 0x0000000802097981 */ /* 0x008f62000c1e1900 */
[----:B-1----:R-:W-:-:S03]  /*0100*/  IMAD R27, R11, UR4, RZ ;  /* 0x000000040b1b7c24 */ /* 0x002fc6000f8e02ff */
[----:B------:R-:W5:Y:S02]  /*0110*/  LDG.E R8, desc[UR8][R2.64+0x4] ;  /* 0x0000040802087981 */ /* 0x000f64000c1e1900 */
[----:B------:R-:W-:Y:S02]  /*0120*/  IABS R13, R27 ;  /* 0x0000001b000d7213 */ /* 0x000fe40000000000 */
[----:B------:R1:W5:Y:S02]  /*0130*/  LDG.E R7, desc[UR8][R2.64+0x8] ;  /* 0x0000080802077981 */ /* 0x000364000c1e1900 */
[----:B------:R-:W2:Y:S08]  /*0140*/  I2F.RP R0, R13 ;  /* 0x0000000d00007306 */ /* 0x000eb00000209400 */
[----:B--2---:R-:W2:Y:S02]  /*0150*/  MUFU.RCP R0, R0 ;  /* 0x0000000000007308 */ /* 0x004ea40000001000 */
[----:B--2---:R-:W-:-:S02]  /*0160*/  IADD3 R4, PT, PT, R0, 0xffffffe, RZ ;  /* 0x0ffffffe00047810 */ /* 0x004fc40007ffe0ff */
[----:B0-----:R-:W-:-:S04]  /*0170*/  IABS R0, R6 ;  /* 0x0000000600007213 */ /* 0x001fc80000000000 */
[----:B------:R0:W1:Y:S02]  /*0180*/  F2I.FTZ.U32.TRUNC.NTZ R5, R4 ;  /* 0x0000000400057305 */ /* 0x000064000021f000 */
[----:B0-----:R-:W-:Y:S01]  /*0190*/  HFMA2 R4, -RZ, RZ, 0, 0 ;  /* 0x00000000ff047431 */ /* 0x001fe200000001ff */
[----:B-1----:R-:W-:-:S05]  /*01a0*/  IADD3 R2, PT, PT, RZ, -R5, RZ ;  /* 0x80000005ff027210 */ /* 0x002fca0007ffe0ff */
[----:B------:R-:W-:Y:S01]  /*01b0*/  IMAD R3, R2, R13, RZ ;  /* 0x0000000d02037224 */ /* 0x000fe200078e02ff */
[----:B------:R-:W-:-:S03]  /*01c0*/  IABS R2, R27 ;  /* 0x0000001b00027213 */ /* 0x000fc60000000000 */
[----:B------:R-:W-:Y:S01]  /*01d0*/  IMAD.HI.U32 R5, R5, R3, R4 ;  /* 0x0000000305057227 */ /* 0x000fe200078e0004 */
[----:B------:R-:W-:Y:S02]  /*01e0*/  IADD3 R3, PT, PT, RZ, -R2, RZ ;  /* 0x80000002ff037210 */ /* 0x000fe40007ffe0ff */
[----:B------:R-:W-:-:S03]  /*01f0*/  MOV R4, RZ ;  /* 0x000000ff00047202 */ /* 0x000fc60000000f00 */
[----:B------:R-:W-:-:S04]  /*0200*/  IMAD.HI.U32 R30, R5, R0, RZ ;  /* 0x00000000051e7227 */ /* 0x000fc800078e00ff */
[----:B------:R-:W-:Y:S02]  /*0210*/  HFMA2 R5, -RZ, RZ, 0, 0 ;  /* 0x00000000ff057431 */ /* 0x000fe400000001ff */
[----:B------:R-:W-:Y:S02]  /*0220*/  IMAD R0, R30, R3, R0 ;  /* 0x000000031e007224 */ /* 0x000fe400078e0200 */
[----:B------:R-:W0:Y:S03]  /*0230*/  S2R R3, SR_CgaCtaId ;  /* 0x0000000000037919 */ /* 0x000e260000008800 */
[----:B------:R-:W-:-:S13]  /*0240*/  ISETP.GT.U32.AND P1, PT, R13, R0, PT ;  /* 0x000000000d00720c */ /* 0x000fda0003f24070 */
[-C--:B------:R-:W-:Y:S02]  /*0250*/  @!P1 IADD3 R0, PT, PT, R0, -R13.reuse, RZ ;  /* 0x8000000d00009210 */ /* 0x080fe40007ffe0ff */
[----:B------:R-:W-:Y:S02]  /*0260*/  @!P1 IADD3 R30, PT, PT, R30, 0x1, RZ ;  /* 0x000000011e1e9810 */ /* 0x000fe40007ffe0ff */
[----:B------:R-:W-:Y:S02]  /*0270*/  ISETP.GE.U32.AND P0, PT, R0, R13, PT ;  /* 0x0000000d0000720c */ /* 0x000fe40003f06070 */
[C---:B------:R-:W-:Y:S02]  /*0280*/  LOP3.LUT R0, R27.reuse, R6, RZ, 0x3c, !PT ;  /* 0x000000061b007212 */ /* 0x040fe400078e3cff */
[----:B------:R-:W-:Y:S02]  /*0290*/  ISETP.NE.AND P1, PT, R27, RZ, PT ;  /* 0x000000ff1b00720c */ /* 0x000fe40003f25270 */
[----:B------:R-:W-:-:S02]  /*02a0*/  ISETP.GE.AND P2, PT, R0, RZ, PT ;  /* 0x000000ff0000720c */ /* 0x000fc40003f46270 */
[----:B------:R-:W-:Y:S02]  /*02b0*/  MOV R0, 0x400 ;  /* 0x0000040000007802 */ /* 0x000fe40000000f00 */
[----:B------:R-:W-:Y:S02]  /*02c0*/  MOV R6, RZ ;  /* 0x000000ff00067202 */ /* 0x000fe40000000f00 */
[----:B0-----:R-:W-:Y:S02]  /*02d0*/  LEA R3, R3, R0, 0x18 ;  /* 0x0000000003037211 */ /* 0x001fe400078ec0ff */
[----:B------:R-:W-:-:S03]  /*02e0*/  @P0 IADD3 R30, PT, PT, R30, 0x1, RZ ;  /* 0x000000011e1e0810 */ /* 0x000fc60007ffe0ff */
[----:B------:R-:W-:Y:S02]  /*02f0*/  IMAD R28, R32, 0xc, R3 ;  /* 0x0000000c201c7824 */ /* 0x000fe400078e0203 */
[----:B------:R-:W-:Y:S02]  /*0300*/  @!P2 IADD3 R30, PT, PT, -R30, RZ, RZ ;  /* 0x000000ff1e1ea210 */ /* 0x000fe40007ffe1ff */
[----:B------:R-:W-:Y:S01]  /*0310*/  @!P1 LOP3.LUT R30, RZ, R27, RZ, 0x33, !PT ;  /* 0x0000001bff1e9212 */ /* 0x000fe200078e33ff */
[----:B------:R-:W-:-:S03]  /*0320*/  IMAD R26, R11, 0xc, R28 ;  /* 0x0000000c0b1a7824 */ /* 0x000fc600078e021c */
[----:B------:R-:W-:-:S13]  /*0330*/  ISETP.GE.AND P0, PT, R30, 0x1, PT ;  /* 0x000000011e00780c */ /* 0x000fda0003f06270 */
[----:B------:R-:W-:Y:S05]  /*0340*/  @!P0 BRA `(.L_x_0) ;  /* 0x0000001000208947 */ /* 0x000fea0003800000 */
[----:B------:R-:W0:Y:S01]  /*0350*/  LDC R25, c[0x0][0x3a0] ;  /* 0x0000e800ff197b82 */ /* 0x000e220000000800 */
[----:B------:R-:W-:Y:S02]  /*0360*/  CS2R R4, SRZ ;  /* 0x0000000000047805 */ /* 0x000fe4000001ff00 */
[----:B------:R-:W-:Y:S01]  /*0370*/  MOV R6, RZ ;  /* 0x000000ff00067202 */ /* 0x000fe20000000f00 */
[----:B------:R-:W-:Y:S01]  /*0380*/  UMOV UR4, URZ ;  /* 0x000000ff00047c82 */ /* 0x000fe20008000000 */
[----:B0-----:R-:W-:-:S04]  /*0390*/  FMUL R25, R25, R25 ;  /* 0x0000001919197220 */ /* 0x001fc80000400000 */
[----:B------:R-:W-:-:S07]  /*03a0*/  FMUL R0, R25, 0.5 ;  /* 0x3f00000019007820 */ /* 0x000fce0000400000 */
.L_x_21:
[----:B0-----:R-:W0:Y:S01]  /*03b0*/  LDC.64 R2, c[0x0][0x390] ;  /* 0x0000e400ff027b82 */ /* 0x001e220000000a00 */
[----:B------:R-:W-:Y:S01]  /*03c0*/  IMAD R15, R11, UR4, R32 ;  /* 0x000000040b0f7c24 */ /* 0x000fe2000f8e0220 */
[----:B------:R-:W1:Y:S06]  /*03d0*/  LDCU UR5, c[0x0][0x3a8] ;  /* 0x00007500ff0577ac */ /* 0x000e6c0008000800 */
[----:B------:R-:W2:Y:S01]  /*03e0*/  LDC.64 R12, c[0x0][0x398] ;  /* 0x0000e600ff0c7b82 */ /* 0x000ea20000000a00 */
[----:B0-----:R-:W-:-:S05]  /*03f0*/  IMAD.WIDE R2, R15, 0xc, R2 ;  /* 0x0000000c0f027825 */ /* 0x001fca00078e0202 */
[----:B------:R-:W3:Y:S01]  /*0400*/  LDG.E R17, desc[UR8][R2.64+0x4] ;  /* 0x0000040802117981 */ /* 0x000ee2000c1e1900 */
[----:B--2---:R-:W-:-:S03]  /*0410*/  IMAD.WIDE R12, R15, 0xc, R12 ;  /* 0x0000000c0f0c7825 */ /* 0x004fc600078e020c */
[----:B------:R-:W2:Y:S04]  /*0420*/  LDG.E R19, desc[UR8][R2.64+0x8] ;  /* 0x0000080802137981 */ /* 0x000ea8000c1e1900 */
[----:B------:R-:W4:Y:S04]  /*0430*/  LDG.E R15, desc[UR8][R2.64] ;  /* 0x00000008020f7981 */ /* 0x000f28000c1e1900 */
[----:B------:R-:W4:Y:S04]  /*0440*/  LDG.E R21, desc[UR8][R12.64] ;  /* 0x000000080c157981 */ /* 0x000f28000c1e1900 */
[----:B------:R-:W4:Y:S04]  /*0450*/  LDG.E R23, desc[UR8][R12.64+0x4] ;  /* 0x000004080c177981 */ /* 0x000f28000c1e1900 */
[----:B------:R-:W4:Y:S01]  /*0460*/  LDG.E R29, desc[UR8][R12.64+0x8] ;  /* 0x000008080c1d7981 */ /* 0x000f22000c1e1900 */
[----:B-1----:R-:W-:Y:S01]  /*0470*/  ISETP.GE.AND P0, PT, R10, UR5, PT ;  /* 0x000000050a007c0c */ /* 0x002fe2000bf06270 */
[----:B------:R-:W-:Y:S01]  /*0480*/  UIADD3 UR4, UPT, UPT, UR4, 0x1, URZ ;  /* 0x0000000104047890 */ /* 0x000fe2000fffe0ff */
[----:B------:R-:W-:Y:S05]  /*0490*/  BSSY.RECONVERGENT B2, `(.L_x_1) ;  /* 0x00000f1000027945 */ /* 0x000fea0003800200 */
[----:B------:R-:W-:Y:S01]  /*04a0*/  ISETP.NE.AND P3, PT, R30, UR4, PT ;  /* 0x000000041e007c0c */ /* 0x000fe2000bf65270 */
[----:B---3--:R0:W-:Y:S04]  /*04b0*/  STS [R28+0x4], R17 ;  /* 0x000004111c007388 */ /* 0x0081e80000000800 */
[----:B--2---:R0:W-:Y:S04]  /*04c0*/  STS [R28+0x8], R19 ;  /* 0x000008131c007388 */ /* 0x0041e80000000800 */
[----:B----4-:R0:W-:Y:S04]  /*04d0*/  STS [R28], R15 ;  /* 0x0000000f1c007388 */ /* 0x0101e80000000800 */
[----:B------:R0:W-:Y:S04]  /*04e0*/  STS [R26], R21 ;  /* 0x000000151a007388 */ /* 0x0001e80000000800 */
[----:B------:R0:W-:Y:S04]  /*04f0*/  STS [R26+0x4], R23 ;  /* 0x000004171a007388 */ /* 0x0001e80000000800 */
[----:B------:R0:W-:Y:S01]  /*0500*/  STS [R26+0x8], R29 ;  /* 0x0000081d1a007388 */ /* 0x0001e20000000800 */
[----:B------:R-:W-:Y:S06]  /*0510*/  BAR.SYNC.DEFER_BLOCKING 0x0 ;  /* 0x0000000000007b1d */ /* 0x000fec0000010000 */
[----:B------:R-:W-:Y:S05]  /*0520*/  @P0 BRA `(.L_x_2) ;  /* 0x0000000c009c0947 */ /* 0x000fea0003800000 */
[----:B------:R-:W1:Y:S01]  /*0530*/  S2UR UR6, SR_CgaCtaId ;  /* 0x00000000000679c3 */ /* 0x000e620000008800 */
[----:B------:R-:W-:Y:S01]  /*0540*/  UMOV UR5, 0x400 ;  /* 0x0000040000057882 */ /* 0x000fe20000000000 */
[----:B0-----:R-:W-:Y:S01]  /*0550*/  HFMA2 R23, -RZ, RZ, 0, 0 ;  /* 0x00000000ff177431 */ /* 0x001fe200000001ff */
[----:B------:R-:W-:Y:S01]  /*0560*/  MOV R24, R11 ;  /* 0x0000000b00187202 */ /* 0x000fe20000000f00 */
[----:B-1----:R-:W-:-:S04]  /*0570*/  ULEA UR5, UR6, UR5, 0x18 ;  /* 0x0000000506057291 */ /* 0x002fc8000f8ec0ff */
[----:B------:R-:W-:-:S06]  /*0580*/  UIADD3 UR5, UPT, UPT, UR5, 0x8, URZ ;  /* 0x0000000805057890 */ /* 0x000fcc000fffe0ff */
[----:B------:R-:W-:-:S07]  /*0590*/  MOV R22, UR5 ;  /* 0x0000000500167c02 */ /* 0x000fce0008000f00 */
.L_x_20:
[----:B------:R-:W0:Y:S01]  /*05a0*/  LDS R2, [R22+-0x8] ;  /* 0xfffff80016027984 */ /* 0x000e220000000800 */
[----:B------:R-:W-:Y:S01]  /*05b0*/  IMAD R13, R11, 0xc, R22 ;  /* 0x0000000c0b0d7824 */ /* 0x000fe200078e0216 */
[----:B------:R-:W-:Y:S01]  /*05c0*/  IADD3 R24, P0, PT, R24, -0x1, RZ ;  /* 0xffffffff18187810 */ /* 0x000fe20007f1e0ff */
[----:B------:R-:W-:Y:S01]  /*05d0*/  BSSY.RECONVERGENT B0, `(.L_x_3) ;  /* 0x000001f000007945 */ /* 0x000fe20003800200 */
[----:B------:R-:W1:Y:S02]  /*05e0*/  LDS R3, [R22+-0x4] ;  /* 0xfffffc0016037984 */ /* 0x000e640000000800 */
[----:B------:R-:W-:Y:S02]  /*05f0*/  IADD3.X R23, PT, PT, R23, -0x1, RZ, P0, !PT ;  /* 0xffffffff17177810 */ /* 0x000fe400007fe4ff */
[----:B------:R-:W2:Y:S01]  /*0600*/  LDS R12, [R22] ;  /* 0x00000000160c7984 */ /* 0x000ea20000000800 */
[----:B------:R-:W-:-:S03]  /*0610*/  ISETP.NE.U32.AND P0, PT, R24, RZ, PT ;  /* 0x000000ff1800720c */ /* 0x000fc60003f05070 */
[----:B------:R3:W4:Y:S01]  /*0620*/  LDS R21, [R13+-0x8] ;  /* 0xfffff8000d157984 */ /* 0x0007220000000800 */
[----:B------:R-:W-:-:S03]  /*0630*/  ISETP.NE.AND.EX P0, PT, R23, RZ, PT, P0 ;  /* 0x000000ff1700720c */ /* 0x000fc60003f05300 */
[----:B------:R3:W3:Y:S04]  /*0640*/  LDS R20, [R13+-0x4] ;  /* 0xfffffc000d147984 */ /* 0x0006e80000000800 */
[----:B------:R0:W3:Y:S02]  /*0650*/  LDS R19, [R13] ;  /* 0x000000000d137984 */ /* 0x0000e40000000800 */
[----:B0----5:R-:W-:Y:S01]  /*0660*/  FADD R31, R9, -R2 ;  /* 0x80000002091f7221 */ /* 0x021fe20000000000 */
[----:B-1----:R-:W-:-:S03]  /*0670*/  FADD R18, R8, -R3 ;  /* 0x8000000308127221 */ /* 0x002fc60000000000 */
[----:B------:R-:W-:Y:S01]  /*0680*/  FMUL R33, R31, R31 ;  /* 0x0000001f1f217220 */ /* 0x000fe20000400000 */
[----:B--2---:R-:W-:Y:S01]  /*0690*/  FADD R17, R7, -R12 ;  /* 0x8000000c07117221 */ /* 0x004fe20000000000 */
[----:B------:R-:W-:-:S03]  /*06a0*/  FMUL R16, R18, R18 ;  /* 0x0000001212107220 */ /* 0x000fc60000400000 */
[----:B------:R-:W-:Y:S01]  /*06b0*/  FMUL R15, R17, R17 ;  /* 0x00000011110f7220 */ /* 0x000fe20000400000 */
[----:B------:R-:W-:-:S04]  /*06c0*/  FADD R2, R33, R16 ;  /* 0x0000001021027221 */ /* 0x000fc80000000000 */
[----:B------:R-:W-:-:S04]  /*06d0*/  FADD R2, R2, R15 ;  /* 0x0000000f02027221 */ /* 0x000fc80000000000 */
[----:B------:R-:W-:-:S04]  /*06e0*/  FADD R3, R25, R2 ;  /* 0x0000000219037221 */ /* 0x000fc80000000000 */
[----:B------:R0:W1:Y:S01]  /*06f0*/  MUFU.RSQ R2, R3 ;  /* 0x0000000300027308 */ /* 0x0000620000001400 */
[----:B------:R-:W-:-:S04]  /*0700*/  IADD3 R12, PT, PT, R3, -0xd000000, RZ ;  /* 0xf3000000030c7810 */ /* 0x000fc80007ffe0ff */
[----:B------:R-:W-:-:S13]  /*0710*/  ISETP.GT.U32.AND P1, PT, R12, 0x727fffff, PT ;  /* 0x727fffff0c00780c */ /* 0x000fda0003f24070 */
[----:B01-34-:R-:W-:Y:S05]  /*0720*/  @!P1 BRA `(.L_x_4) ;  /* 0x0000000000149947 */ /* 0x01bfea0003800000 */
[----:B------:R-:W-:Y:S02]  /*0730*/  MOV R2, R3 ;  /* 0x0000000300027202 */ /* 0x000fe40000000f00 */
[----:B------:R-:W-:-:S07]  /*0740*/  MOV R12, 0x760 ;  /* 0x00000760000c7802 */ /* 0x000fce0000000f00 */
[----:B------:R-:W-:Y:S05]  /*0750*/  CALL.REL.NOINC `($__internal_0_$__cuda_sm20_sqrt_rn_f32_slowpath) ;  /* 0x0000001c007c7944 */ /* 0x000fea0003c00000 */
[----:B------:R-:W-:Y:S01]  /*0760*/  MOV R36, R34 ;  /* 0x0000002200247202 */ /* 0x000fe20000000f00 */
[----:B------:R-:W-:Y:S06]  /*0770*/  BRA `(.L_x_5) ;  /* 0x0000000000107947 */ /* 0x000fec0003800000 */
.L_x_4:
[----:B------:R-:W-:Y:S01]  /*0780*/  FMUL.FTZ R36, R3, R2 ;  /* 0x0000000203247220 */ /* 0x000fe20000410000 */
[----:B------:R-:W-:-:S03]  /*0790*/  FMUL.FTZ R2, R2, 0.5 ;  /* 0x3f00000002027820 */ /* 0x000fc60000410000 */
[----:B------:R-:W-:-:S04]  /*07a0*/  FFMA R3, -R36, R36, R3 ;  /* 0x0000002424037223 */ /* 0x000fc80000000103 */
[----:B------:R-:W-:-:S07]  /*07b0*/  FFMA R36, R3, R2, R36 ;  /* 0x0000000203247223 */ /* 0x000fce0000000024 */
.L_x_5:
[----:B------:R-:W-:Y:S05]  /*07c0*/  BSYNC.RECONVERGENT B0 ;  /* 0x0000000000007941 */ /* 0x000fea0003800200 */
.L_x_3:
[C---:B------:R-:W-:Y:S01]  /*07d0*/  FMUL R3, |R36|.reuse, 16777216 ;  /* 0x4b80000024037820 */ /* 0x040fe20000400200 */
[C---:B------:R-:W-:Y:S01]  /*07e0*/  FSETP.GEU.AND P1, PT, |R36|.reuse, 1.175494350822287508e-38, PT ;  /* 0x008000002400780b */ /* 0x040fe20003f2e200 */
[----:B------:R-:W-:Y:S01]  /*07f0*/  HFMA2 R35, -RZ, RZ, 0.771484375, 0.21533203125 ;  /* 0x3a2c32e4ff237431 */ /* 0x000fe200000001ff */
[----:B------:R-:W-:Y:S01]  /*0800*/  FSETP.NEU.AND P4, PT, R36, 1, PT ;  /* 0x3f8000002400780b */ /* 0x000fe20003f8d000 */
[----:B------:R-:W-:Y:S01]  /*0810*/  BSSY.RECONVERGENT B0, `(.L_x_6) ;  /* 0x0000044000007945 */ /* 0x000fe20003800200 */
[----:B------:R-:W-:-:S04]  /*0820*/  FSEL R3, R3, |R36|, !P1 ;  /* 0x4000002403037208 */ /* 0x000fc80004800000 */
[----:B------:R-:W-:-:S04]  /*0830*/  IADD3 R2, PT, PT, R3, -0x3f3504f3, RZ ;  /* 0xc0cafb0d03027810 */ /* 0x000fc80007ffe0ff */
[----:B------:R-:W-:-:S04]  /*0840*/  LOP3.LUT R2, R2, 0xff800000, RZ, 0xc0, !PT ;  /* 0xff80000002027812 */ /* 0x000fc800078ec0ff */
[-C--:B------:R-:W-:Y:S02]  /*0850*/  IADD3 R12, PT, PT, R3, -R2.reuse, RZ ;  /* 0x80000002030c7210 */ /* 0x080fe40007ffe0ff */
[----:B------:R-:W-:-:S03]  /*0860*/  I2FP.F32.S32 R13, R2 ;  /* 0x00000002000d7245 */ /* 0x000fc60000201400 */
[C---:B------:R-:W-:Y:S01]  /*0870*/  FADD R3, R12.reuse, 1 ;  /* 0x3f8000000c037421 */ /* 0x040fe20000000000 */
[----:B------:R-:W-:Y:S01]  /*0880*/  FADD R29, R12, -1 ;  /* 0xbf8000000c1d7421 */ /* 0x000fe20000000000 */
[----:B------:R-:W-:-:S03]  /*0890*/  FSEL R12, RZ, -24, P1 ;  /* 0xc1c00000ff0c7808 */ /* 0x000fc60000800000 */
[----:B------:R-:W-:Y:S01]  /*08a0*/  FADD R14, R29, R29 ;  /* 0x0000001d1d0e7221 */ /* 0x000fe20000000000 */
[----:B------:R-:W0:Y:S01]  /*08b0*/  MUFU.RCP R3, R3 ;  /* 0x0000000300037308 */ /* 0x000e220000001000 */
[----:B------:R-:W-:Y:S02]  /*08c0*/  FFMA R13, R13, 1.1920928955078125e-07, R12 ;  /* 0x340000000d0d7823 */ /* 0x000fe4000000000c */
[----:B0-----:R-:W-:-:S04]  /*08d0*/  FMUL R2, R3, R14 ;  /* 0x0000000e03027220 */ /* 0x001fc80000400000 */
[----:B------:R-:W-:Y:S01]  /*08e0*/  FADD R34, R29, -R2 ;  /* 0x800000021d227221 */ /* 0x000fe20000000000 */
[CC--:B------:R-:W-:Y:S01]  /*08f0*/  FMUL R14, R2.reuse, R2.reuse ;  /* 0x00000002020e7220 */ /* 0x0c0fe20000400000 */
[----:B------:R-:W-:Y:S02]  /*0900*/  FFMA R12, R2, 1.4426950216293334961, R13 ;  /* 0x3fb8aa3b020c7823 */ /* 0x000fe4000000000d */
[----:B------:R-:W-:Y:S01]  /*0910*/  FADD R34, R34, R34 ;  /* 0x0000002222227221 */ /* 0x000fe20000000000 */
[C---:B------:R-:W-:Y:S01]  /*0920*/  FFMA R35, R14.reuse, R35, 0.0032181653659790754318 ;  /* 0x3b52e7db0e237423 */ /* 0x040fe20000000023 */
[----:B------:R-:W-:Y:S02]  /*0930*/  FADD R13, R13, -R12 ;  /* 0x8000000c0d0d7221 */ /* 0x000fe40000000000 */
[----:B------:R-:W-:Y:S01]  /*0940*/  FFMA R34, R29, -R2, R34 ;  /* 0x800000021d227223 */ /* 0x000fe20000000022 */
[----:B------:R-:W-:Y:S01]  /*0950*/  FFMA R35, R14, R35, 0.018033718690276145935 ;  /* 0x3c93bb730e237423 */ /* 0x000fe20000000023 */
[----:B------:R-:W-:-:S02]  /*0960*/  FFMA R13, R2, 1.4426950216293334961, R13 ;  /* 0x3fb8aa3b020d7823 */ /* 0x000fc4000000000d */
[----:B------:R-:W-:Y:S01]  /*0970*/  FMUL R34, R3, R34 ;  /* 0x0000002203227220 */ /* 0x000fe20000400000 */
[----:B------:R-:W-:-:S03]  /*0980*/  FFMA R35, R14, R35, 0.12022458761930465698 ;  /* 0x3df6384f0e237423 */ /* 0x000fc60000000023 */
[----:B------:R-:W-:Y:S01]  /*0990*/  FFMA R13, R34, 1.4426950216293334961, R13 ;  /* 0x3fb8aa3b220d7823 */ /* 0x000fe2000000000d */
[----:B------:R-:W-:Y:S01]  /*09a0*/  FMUL R35, R14, R35 ;  /* 0x000000230e237220 */ /* 0x000fe20000400000 */
[----:B------:R-:W-:Y:S02]  /*09b0*/  MOV R14, 0x391fcb8e ;  /* 0x391fcb8e000e7802 */ /* 0x000fe40000000f00 */
[----:B------:R-:W-:Y:S01]  /*09c0*/  FFMA R13, R2, 1.9251366722983220825e-08, R13 ;  /* 0x32a55e34020d7823 */ /* 0x000fe2000000000d */
[----:B------:R-:W-:-:S04]  /*09d0*/  FMUL R3, R35, 3 ;  /* 0x4040000023037820 */ /* 0x000fc80000400000 */
[----:B------:R-:W-:-:S04]  /*09e0*/  FFMA R34, R34, R3, R13 ;  /* 0x0000000322227223 */ /* 0x000fc8000000000d */
[----:B------:R-:W-:-:S04]  /*09f0*/  FFMA R35, R2, R35, R34 ;  /* 0x0000002302237223 */ /* 0x000fc80000000022 */
[----:B------:R-:W-:-:S04]  /*0a00*/  FADD R3, R12, R35 ;  /* 0x000000230c037221 */ /* 0x000fc80000000000 */
[----:B------:R-:W-:Y:S01]  /*0a10*/  FMUL R2, R3, 3 ;  /* 0x4040000003027820 */ /* 0x000fe20000400000 */
[----:B------:R-:W-:-:S03]  /*0a20*/  FADD R12, -R12, R3 ;  /* 0x000000030c0c7221 */ /* 0x000fc60000000100 */
[----:B------:R-:W0:Y:S01]  /*0a30*/  FRND R13, R2 ;  /* 0x00000002000d7307 */ /* 0x000e220000201000 */
[----:B------:R-:W-:Y:S01]  /*0a40*/  FADD R12, R35, -R12 ;  /* 0x8000000c230c7221 */ /* 0x000fe20000000000 */
[----:B------:R-:W-:Y:S01]  /*0a50*/  FFMA R3, R3, 3, -R2 ;  /* 0x4040000003037823 */ /* 0x000fe20000000802 */
[----:B------:R-:W-:Y:S01]  /*0a60*/  FSETP.GEU.AND P2, PT, R2, RZ, PT ;  /* 0x000000ff0200720b */ /* 0x000fe20003f4e000 */
[----:B------:R-:W-:Y:S02]  /*0a70*/  HFMA2 R35, -RZ, RZ, 1.875, 0 ;  /* 0x3f800000ff237431 */ /* 0x000fe400000001ff */
[----:B------:R-:W-:Y:S01]  /*0a80*/  FFMA R3, R12, 3, R3 ;  /* 0x404000000c037823 */ /* 0x000fe20000000003 */
[----:B0-----:R-:W-:Y:S01]  /*0a90*/  FADD R12, R2, -R13 ;  /* 0x8000000d020c7221 */ /* 0x001fe20000000000 */
[----:B------:R-:W-:-:S03]  /*0aa0*/  FSETP.GT.AND P1, PT, R13, RZ, PT ;  /* 0x000000ff0d00720b */ /* 0x000fc60003f24000 */
[----:B------:R-:W-:Y:S01]  /*0ab0*/  FADD R3, R3, R12 ;  /* 0x0000000c03037221 */ /* 0x000fe20000000000 */
[----:B------:R-:W-:Y:S02]  /*0ac0*/  SEL R13, RZ, 0x83000000, P1 ;  /* 0x83000000ff0d7807 */ /* 0x000fe40000800000 */
[----:B------:R-:W-:Y:S01]  /*0ad0*/  FSETP.GT.AND P1, PT, |R2|, 152, PT ;  /* 0x431800000200780b */ /* 0x000fe20003f24200 */
[----:B------:R-:W-:Y:S01]  /*0ae0*/  FFMA R12, R3, R14, 0.0013391353422775864601 ;  /* 0x3aaf85ed030c7423 */ /* 0x000fe2000000000e */
[----:B------:R-:W-:Y:S01]  /*0af0*/  IADD3 R29, PT, PT, R13, 0x7f000000, RZ ;  /* 0x7f0000000d1d7810 */ /* 0x000fe20007ffe0ff */
[----:B------:R-:W0:Y:S02]  /*0b00*/  F2I.NTZ R14, R2 ;  /* 0x00000002000e7305 */ /* 0x000e240000203100 */
[----:B------:R-:W-:-:S04]  /*0b10*/  FFMA R12, R3, R12, 0.0096188392490148544312 ;  /* 0x3c1d9856030c7423 */ /* 0x000fc8000000000c */
[----:B------:R-:W-:-:S04]  /*0b20*/  FFMA R12, R3, R12, 0.055503588169813156128 ;  /* 0x3d6357bb030c7423 */ /* 0x000fc8000000000c */
[----:B------:R-:W-:-:S04]  /*0b30*/  FFMA R12, R3, R12, 0.24022644758224487305 ;  /* 0x3e75fdec030c7423 */ /* 0x000fc8000000000c */
[----:B------:R-:W-:Y:S01]  /*0b40*/  FFMA R12, R3, R12, 0.69314718246459960938 ;  /* 0x3f317218030c7423 */ /* 0x000fe2000000000c */
[----:B0-----:R-:W-:-:S03]  /*0b50*/  LEA R13, R14, -R13, 0x17 ;  /* 0x8000000d0e0d7211 */ /* 0x001fc600078eb8ff */
[----:B------:R-:W-:-:S04]  /*0b60*/  FFMA R12, R3, R12, 1 ;  /* 0x3f800000030c7423 */ /* 0x000fc8000000000c */
[----:B------:R-:W-:-:S04]  /*0b70*/  FMUL R12, R12, R29 ;  /* 0x0000001d0c0c7220 */ /* 0x000fc80000400000 */
[----:B------:R-:W-:Y:S01]  /*0b80*/  FMUL R12, R12, R13 ;  /* 0x0000000d0c0c7220 */ /* 0x000fe20000400000 */
[----:B------:R-:W-:Y:S01]  /*0b90*/  @P1 FSEL R12, RZ, +INF , !P2 ;  /* 0x7f800000ff0c1808 */ /* 0x000fe20005000000 */
[----:B------:R-:W-:Y:S06]  /*0ba0*/  @!P4 BRA `(.L_x_7) ;  /* 0x000000000028c947 */ /* 0x000fec0003800000 */
[----:B------:R-:W-:-:S13]  /*0bb0*/  FSETP.NAN.AND P1, PT, |R36|, |R36|, PT ;  /* 0x400000242400720b */ /* 0x000fda0003f28200 */
[----:B------:R-:W-:Y:S01]  /*0bc0*/  @P1 FADD R35, R36, 3 ;  /* 0x4040000024231421 */ /* 0x000fe20000000000 */
[----:B------:R-:W-:Y:S06]  /*0bd0*/  @P1 BRA `(.L_x_7) ;  /* 0x00000000001c1947 */ /* 0x000fec0003800000 */
[----:B------:R-:W-:-:S04]  /*0be0*/  FSETP.NEU.AND P1, PT, |R36|, +INF , PT ;  /* 0x7f8000002400780b */ /* 0x000fc80003f2d200 */
[----:B------:R-:W-:-:S13]  /*0bf0*/  FSETP.NEU.AND P1, PT, R36, RZ, P1 ;  /* 0x000000ff2400720b */ /* 0x000fda0000f2d000 */
[----:B------:R-:W-:Y:S01]  /*0c00*/  @!P1 FADD R35, R36, R36 ;  /* 0x0000002424239221 */ /* 0x000fe20000000000 */
[----:B------:R-:W-:Y:S06]  /*0c10*/  @!P1 BRA `(.L_x_7) ;  /* 0x00000000000c9947 */ /* 0x000fec0003800000 */
[----:B------:R-:W-:Y:S02]  /*0c20*/  FSETP.GEU.AND P1, PT, R36, RZ, PT ;  /* 0x000000ff2400720b */ /* 0x000fe40003f2e000 */
[----:B------:R-:W-:-:S11]  /*0c30*/  MOV R35, R12 ;  /* 0x0000000c00237202 */ /* 0x000fd60000000f00 */
[----:B------:R-:W-:-:S07]  /*0c40*/  @!P1 FADD R35, -R12, -RZ ;  /* 0x800000ff0c239221 */ /* 0x000fce0000000100 */
.L_x_7:
[----:B------:R-:W-:Y:S05]  /*0c50*/  BSYNC.RECONVERGENT B0 ;  /* 0x0000000000007941 */ /* 0x000fea0003800200 */
.L_x_6:
[----:B------:R-:W0:Y:S01]  /*0c60*/  MUFU.RCP R2, R35 ;  /* 0x0000002300027308 */ /* 0x000e220000001000 */
[----:B------:R-:W-:Y:S07]  /*0c70*/  BSSY.RECONVERGENT B3, `(.L_x_8) ;  /* 0x000000d000037945 */ /* 0x000fee0003800200 */
[----:B------:R-:W1:Y:S01]  /*0c80*/  FCHK P1, R0, R35 ;  /* 0x0000002300007302 */ /* 0x000e620000020000 */
[----:B0-----:R-:W-:-:S04]  /*0c90*/  FFMA R3, R2, -R35, 1 ;  /* 0x3f80000002037423 */ /* 0x001fc80000000823 */
[----:B------:R-:W-:-:S04]  /*0ca0*/  FFMA R3, R2, R3, R2 ;  /* 0x0000000302037223 */ /* 0x000fc80000000002 */
[----:B------:R-:W-:-:S04]  /*0cb0*/  FFMA R34, R0, R3, RZ ;  /* 0x0000000300227223 */ /* 0x000fc800000000ff */
[----:B------:R-:W-:-:S04]  /*0cc0*/  FFMA R2, R34, -R35, R0 ;  /* 0x8000002322027223 */ /* 0x000fc80000000000 */
[----:B------:R-:W-:Y:S01]  /*0cd0*/  FFMA R34, R3, R2, R34 ;  /* 0x0000000203227223 */ /* 0x000fe20000000022 */
[----:B-1----:R-:W-:Y:S06]  /*0ce0*/  @!P1 BRA `(.L_x_9) ;  /* 0x0000000000149947 */ /* 0x002fec0003800000 */
[----:B------:R-:W-:Y:S02]  /*0cf0*/  MOV R3, R0 ;  /* 0x0000000000037202 */ /* 0x000fe40000000f00 */
[----:B------:R-:W-:Y:S02]  /*0d00*/  MOV R2, R35 ;  /* 0x0000002300027202 */ /* 0x000fe40000000f00 */
[----:B------:R-:W-:-:S07]  /*0d10*/  MOV R12, 0xd30 ;  /* 0x00000d30000c7802 */ /* 0x000fce0000000f00 */
[----:B------:R-:W-:Y:S05]  /*0d20*/  CALL.REL.NOINC `($__internal_1_$__cuda_sm3x_div_rn_noftz_f32_slowpath) ;  /* 0x00000018005c7944 */ /* 0x000fea0003c00000 */
[----:B------:R-:W-:-:S07]  /*0d30*/  MOV R34, R2 ;  /* 0x0000000200227202 */ /* 0x000fce0000000f00 */
.L_x_9:
[----:B------:R-:W-:Y:S05]  /*0d40*/  BSYNC.RECONVERGENT B3 ;  /* 0x0000000000037941 */ /* 0x000fea0003800200 */
.L_x_8:
[----:B------:R-:W0:Y:S01]  /*0d50*/  MUFU.RCP R3, R36 ;  /* 0x0000002400037308 */ /* 0x000e220000001000 */
[----:B------:R-:W-:Y:S01]  /*0d60*/  UMOV UR5, 0x3f000000 ;  /* 0x3f00000000057882 */ /* 0x000fe20000000000 */
[----:B------:R-:W-:Y:S01]  /*0d70*/  BSSY.RECONVERGENT B3, `(.L_x_10) ;  /* 0x000000e000037945 */ /* 0x000fe20003800200 */
[----:B------:R-:W-:-:S05]  /*0d80*/  MOV R13, UR5 ;  /* 0x00000005000d7c02 */ /* 0x000fca0008000f00 */
[----:B------:R-:W1:Y:S01]  /*0d90*/  FCHK P1, R13, R36 ;  /* 0x000000240d007302 */ /* 0x000e620000020000 */
[----:B0-----:R-:W-:-:S04]  /*0da0*/  FFMA R2, R3, -R36, 1 ;  /* 0x3f80000003027423 */ /* 0x001fc80000000824 */
[----:B------:R-:W-:-:S04]  /*0db0*/  FFMA R2, R3, R2, R3 ;  /* 0x0000000203027223 */ /* 0x000fc80000000003 */
[----:B------:R-:W-:-:S04]  /*0dc0*/  FFMA R3, R2, 0.5, RZ ;  /* 0x3f00000002037823 */ /* 0x000fc800000000ff */
[----:B------:R-:W-:-:S04]  /*0dd0*/  FFMA R12, R3, -R36, 0.5 ;  /* 0x3f000000030c7423 */ /* 0x000fc80000000824 */
[----:B------:R-:W-:Y:S01]  /*0de0*/  FFMA R3, R2, R12, R3 ;  /* 0x0000000c02037223 */ /* 0x000fe20000000003 */
[----:B-1----:R-:W-:Y:S06]  /*0df0*/  @!P1 BRA `(.L_x_11) ;  /* 0x0000000000149947 */ /* 0x002fec0003800000 */
[----:B------:R-:W-:Y:S01]  /*0e00*/  HFMA2 R3, -RZ, RZ, 1.75, 0 ;  /* 0x3f000000ff037431 */ /* 0x000fe200000001ff */
[----:B------:R-:W-:Y:S02]  /*0e10*/  MOV R2, R36 ;  /* 0x0000002400027202 */ /* 0x000fe40000000f00 */
[----:B------:R-:W-:-:S07]  /*0e20*/  MOV R12, 0xe40 ;  /* 0x00000e40000c7802 */ /* 0x000fce0000000f00 */
[----:B------:R-:W-:Y:S05]  /*0e30*/  CALL.REL.NOINC `($__internal_1_$__cuda_sm3x_div_rn_noftz_f32_slowpath) ;  /* 0x0000001800187944 */ /* 0x000fea0003c00000 */
[----:B------:R-:W-:-:S07]  /*0e40*/  MOV R3, R2 ;  /* 0x0000000200037202 */ /* 0x000fce0000000f00 */
.L_x_11:
[----:B------:R-:W-:Y:S05]  /*0e50*/  BSYNC.RECONVERGENT B3 ;  /* 0x0000000000037941 */ /* 0x000fea0003800200 */
.L_x_10:
[----:B------:R-:W0:Y:S01]  /*0e60*/  MUFU.RCP R2, R35 ;  /* 0x0000002300027308 */ /* 0x000e220000001000 */
[----:B------:R-:W-:Y:S01]  /*0e70*/  UMOV UR5, 0x3f000000 ;  /* 0x3f00000000057882 */ /* 0x000fe20000000000 */
[----:B------:R-:W-:Y:S01]  /*0e80*/  BSSY.RECONVERGENT B3, `(.L_x_12) ;  /* 0x000000e000037945 */ /* 0x000fe20003800200 */
[----:B------:R-:W-:Y:S01]  /*0e90*/  MOV R14, UR5 ;  /* 0x00000005000e7c02 */ /* 0x000fe20008000f00 */
[----:B------:R-:W-:-:S04]  /*0ea0*/  FADD R34, R3, R34 ;  /* 0x0000002203227221 */ /* 0x000fc80000000000 */
        /* <DEDUP_REMOVED lines=11> */
.L_x_13:
[----:B------:R-:W-:Y:S05]  /*0f60*/  BSYNC.RECONVERGENT B3 ;  /* 0x0000000000037941 */ /* 0x000fea0003800200 */
.L_x_12:
[----:B------:R-:W-:Y:S01]  /*0f70*/  FMUL R3, R31, R18 ;  /* 0x000000121f037220 */ /* 0x000fe20000400000 */
[-C--:B------:R-:W-:Y:S01]  /*0f80*/  FFMA R12, R33, R2.reuse, R34 ;  /* 0x00000002210c7223 */ /* 0x080fe20000000022 */
[----:B------:R-:W-:Y:S01]  /*0f90*/  FMUL R13, R31, R17 ;  /* 0x000000111f0d7220 */ /* 0x000fe20000400000 */
[----:B------:R-:W-:Y:S02]  /*0fa0*/  HFMA2 R29, -RZ, RZ, 1.875, 0 ;  /* 0x3f800000ff1d7431 */ /* 0x000fe400000001ff */
[----:B------:R-:W-:Y:S01]  /*0fb0*/  FMUL R31, R3, R2 ;  /* 0x00000002031f7220 */ /* 0x000fe20000400000 */
[----:B------:R-:W-:Y:S01]  /*0fc0*/  FMUL R3, R21, R12 ;  /* 0x0000000c15037220 */ /* 0x000fe20000400000 */
[----:B------:R-:W-:Y:S01]  /*0fd0*/  FMUL R36, R13, R2 ;  /* 0x000000020d247220 */ /* 0x000fe20000400000 */
[----:B------:R-:W-:Y:S01]  /*0fe0*/  MOV R14, 0x3da2f983 ;  /* 0x3da2f983000e7802 */ /* 0x000fe20000000f00 */
[----:B------:R-:W-:Y:S01]  /*0ff0*/  BSSY.RECONVERGENT B3, `(.L_x_14) ;  /* 0x0000011000037945 */ /* 0x000fe20003800200 */
[----:B------:R-:W-:-:S04]  /*1000*/  FFMA R12, R20, R31, R3 ;  /* 0x0000001f140c7223 */ /* 0x000fc80000000003 */
[----:B------:R-:W-:Y:S01]  /*1010*/  FFMA R3, R19, R36, R12 ;  /* 0x0000002413037223 */ /* 0x000fe2000000000c */
[----:B------:R-:W-:-:S03]  /*1020*/  FFMA R13, R14, -12.566370964050292969, R29 ;  /* 0xc1490fdb0e0d7823 */ /* 0x000fc6000000001d */
[----:B------:R-:W0:Y:S01]  /*1030*/  FCHK P1, R3, 12.566370964050292969 ;  /* 0x41490fdb03007902 */ /* 0x000e220000020000 */
[----:B------:R-:W-:Y:S01]  /*1040*/  FFMA R12, R13, R14, 0.079577468335628509521 ;  /* 0x3da2f9830d0c7423 */ /* 0x000fe2000000000e */
[----:B------:R-:W-:Y:S01]  /*1050*/  FMUL R13, R18, R17 ;  /* 0x00000011120d7220 */ /* 0x000fe20000400000 */
[-CC-:B------:R-:W-:Y:S01]  /*1060*/  FFMA R17, R16, R2.reuse, R34.reuse ;  /* 0x0000000210117223 */ /* 0x180fe20000000022 */
[----:B------:R-:W-:Y:S01]  /*1070*/  FFMA R34, R15, R2, R34 ;  /* 0x000000020f227223 */ /* 0x000fe20000000022 */
[----:B------:R-:W-:Y:S01]  /*1080*/  FFMA R14, R3, R12, RZ ;  /* 0x0000000c030e7223 */ /* 0x000fe200000000ff */
[----:B------:R-:W-:-:S03]  /*1090*/  FMUL R15, R13, R2 ;  /* 0x000000020d0f7220 */ /* 0x000fc60000400000 */
[----:B------:R-:W-:-:S04]  /*10a0*/  FFMA R29, R14, -12.566370964050292969, R3 ;  /* 0xc1490fdb0e1d7823 */ /* 0x000fc80000000003 */
[----:B------:R-:W-:Y:S01]  /*10b0*/  FFMA R2, R12, R29, R14 ;  /* 0x0000001d0c027223 */ /* 0x000fe2000000000e */
[----:B0-----:R-:W-:Y:S06]  /*10c0*/  @!P1 BRA `(.L_x_15) ;  /* 0x00000000000c9947 */ /* 0x001fec0003800000 */
[----:B------:R-:W-:Y:S02]  /*10d0*/  MOV R2, 0x41490fdb ;  /* 0x41490fdb00027802 */ /* 0x000fe40000000f00 */
[----:B------:R-:W-:-:S07]  /*10e0*/  MOV R12, 0x1100 ;  /* 0x00001100000c7802 */ /* 0x000fce0000000f00 */
[----:B------:R-:W-:Y:S05]  /*10f0*/  CALL.REL.NOINC `($__internal_1_$__cuda_sm3x_div_rn_noftz_f32_slowpath) ;  /* 0x0000001400687944 */ /* 0x000fea0003c00000 */
.L_x_15:
[----:B------:R-:W-:Y:S05]  /*1100*/  BSYNC.RECONVERGENT B3 ;  /* 0x0000000000037941 */ /* 0x000fea0003800200 */
.L_x_14:
[----:B------:R-:W-:Y:S01]  /*1110*/  FMUL R12, R20, R17 ;  /* 0x00000011140c7220 */ /* 0x000fe20000400000 */
[----:B------:R-:W-:Y:S01]  /*1120*/  HFMA2 R13, -RZ, RZ, 2.642578125, 0.0004794597625732421875 ;  /* 0x41490fdbff0d7431 */ /* 0x000fe200000001ff */
[----:B------:R-:W-:Y:S01]  /*1130*/  MOV R14, 0x3da2f983 ;  /* 0x3da2f983000e7802 */ /* 0x000fe20000000f00 */
[----:B------:R-:W-:Y:S01]  /*1140*/  BSSY.RECONVERGENT B3, `(.L_x_16) ;  /* 0x000000f000037945 */ /* 0x000fe20003800200 */
[----:B------:R-:W-:Y:S01]  /*1150*/  FFMA R12, R21, R31, R12 ;  /* 0x0000001f150c7223 */ /* 0x000fe2000000000c */
[----:B------:R-:W-:-:S03]  /*1160*/  FADD R4, R2, R4 ;  /* 0x0000000402047221 */ /* 0x000fc60000000000 */
[----:B------:R-:W-:Y:S01]  /*1170*/  FFMA R3, R19, R15, R12 ;  /* 0x0000000f13037223 */ /* 0x000fe2000000000c */
[----:B------:R-:W-:-:S03]  /*1180*/  FFMA R13, R14, -R13, 1 ;  /* 0x3f8000000e0d7423 */ /* 0x000fc6000000080d */
[----:B------:R-:W0:Y:S01]  /*1190*/  FCHK P1, R3, 12.566370964050292969 ;  /* 0x41490fdb03007902 */ /* 0x000e220000020000 */
[----:B------:R-:W-:-:S04]  /*11a0*/  FFMA R12, R13, R14, 0.079577468335628509521 ;  /* 0x3da2f9830d0c7423 */ /* 0x000fc8000000000e */
[----:B------:R-:W-:-:S04]  /*11b0*/  FFMA R13, R3, R12, RZ ;  /* 0x0000000c030d7223 */ /* 0x000fc800000000ff */
[----:B------:R-:W-:-:S04]  /*11c0*/  FFMA R14, R13, -12.566370964050292969, R3 ;  /* 0xc1490fdb0d0e7823 */ /* 0x000fc80000000003 */
[----:B------:R-:W-:Y:S01]  /*11d0*/  FFMA R12, R12, R14, R13 ;  /* 0x0000000e0c0c7223 */ /* 0x000fe2000000000d */
[----:B0-----:R-:W-:Y:S06]  /*11e0*/  @!P1 BRA `(.L_x_17) ;  /* 0x0000000000109947 */ /* 0x001fec0003800000 */
[----:B------:R-:W-:Y:S02]  /*11f0*/  MOV R2, 0x41490fdb ;  /* 0x41490fdb00027802 */ /* 0x000fe40000000f00 */
[----:B------:R-:W-:-:S07]  /*1200*/  MOV R12, 0x1220 ;  /* 0x00001220000c7802 */ /* 0x000fce0000000f00 */
[----:B------:R-:W-:Y:S05]  /*1210*/  CALL.REL.NOINC `($__internal_1_$__cuda_sm3x_div_rn_noftz_f32_slowpath) ;  /* 0x0000001400207944 */ /* 0x000fea0003c00000 */
[----:B------:R-:W-:-:S07]  /*1220*/  MOV R12, R2 ;  /* 0x00000002000c7202 */ /* 0x000fce0000000f00 */
.L_x_17:
[----:B------:R-:W-:Y:S05]  /*1230*/  BSYNC.RECONVERGENT B3 ;  /* 0x0000000000037941 */ /* 0x000fea0003800200 */
.L_x_16:
[----:B------:R-:W-:Y:S01]  /*1240*/  FMUL R20, R20, R15 ;  /* 0x0000000f14147220 */ /* 0x000fe20000400000 */
[----:B------:R-:W-:Y:S01]  /*1250*/  HFMA2 R2, -RZ, RZ, 1.408203125, -45152 ;  /* 0x3da2f983ff027431 */ /* 0x000fe200000001ff */
        /* <DEDUP_REMOVED lines=12> */
[----:B------:R-:W-:Y:S02]  /*1320*/  MOV R3, R20 ;  /* 0x0000001400037202 */ /* 0x000fe40000000f00 */
[----:B------:R-:W-:Y:S02]  /*1330*/  MOV R2, 0x41490fdb ;  /* 0x41490fdb00027802 */ /* 0x000fe40000000f00 */
[----:B------:R-:W-:-:S07]  /*1340*/  MOV R12, 0x1360 ;  /* 0x00001360000c7802 */ /* 0x000fce0000000f00 */
[----:B------:R-:W-:Y:S05]  /*1350*/  CALL.REL.NOINC `($__internal_1_$__cuda_sm3x_div_rn_noftz_f32_slowpath) ;  /* 0x0000001000d07944 */ /* 0x000fea0003c00000 */
.L_x_19:
[----:B------:R-:W-:Y:S05]  /*1360*/  BSYNC.RECONVERGENT B3 ;  /* 0x0000000000037941 */ /* 0x000fea0003800200 */
.L_x_18:
[----:B------:R-:W-:Y:S01]  /*1370*/  FADD R6, R2, R6 ;  /* 0x0000000602067221 */ /* 0x000fe20000000000 */
[----:B------:R-:W-:Y:S01]  /*1380*/  IADD3 R22, PT, PT, R22, 0xc, RZ ;  /* 0x0000000c16167810 */ /* 0x000fe20007ffe0ff */
[----:B------:R-:W-:Y:S06]  /*1390*/  @P0 BRA `(.L_x_20) ;  /* 0xfffffff000800947 */ /* 0x000fec000383ffff */
.L_x_2:
[----:B------:R-:W-:Y:S05]  /*13a0*/  BSYNC.RECONVERGENT B2 ;  /* 0x0000000000027941 */ /* 0x000fea0003800200 */
.L_x_1:
[----:B------:R-:W-:Y:S06]  /*13b0*/  BAR.SYNC.DEFER_BLOCKING 0x0 ;  /* 0x0000000000007b1d */ /* 0x000fec0000010000 */
[----:B------:R-:W-:Y:S05]  /*13c0*/  @P3 BRA `(.L_x_21) ;  /* 0xffffffec00f83947 */ /* 0x000fea000383ffff */
.L_x_0:
[----:B------:R-:W1:Y:S01]  /*13d0*/  LDCU UR4, c[0x0][0x3a4] ;  /* 0x00007480ff0477ac */ /* 0x000e620008000800 */
[----:B------:R-:W-:-:S05]  /*13e0*/  IADD3 R0, PT, PT, -R30, RZ, RZ ;  /* 0x000000ff1e007210 */ /* 0x000fca0007ffe1ff */
[----:B-1----:R-:W-:-:S05]  /*13f0*/  IMAD R27, R27, R0, UR4 ;  /* 0x000000041b1b7e24 */ /* 0x002fca000f8e0200 */
[----:B------:R-:W-:-:S13]  /*1400*/  ISETP.GE.AND P0, PT, R27, 0x1, PT ;  /* 0x000000011b00780c */ /* 0x000fda0003f06270 */
[----:B------:R-:W-:Y:S05]  /*1410*/  @!P0 BRA `(.L_x_22) ;  /* 0x0000001000288947 */ /* 0x000fea0003800000 */
[----:B------:R-:W-:Y:S01]  /*1420*/  ISETP.GE.U32.AND P0, PT, R32, R27, PT ;  /* 0x0000001b2000720c */ /* 0x000fe20003f06070 */
[----:B------:R-:W-:-:S12]  /*1430*/  BSSY.RECONVERGENT B0, `(.L_x_23) ;  /* 0x0000013000007945 */ /* 0x000fd80003800200 */
[----:B------:R-:W-:Y:S05]  /*1440*/  @P0 BRA `(.L_x_24) ;  /* 0x0000000000440947 */ /* 0x000fea0003800000 */
[----:B------:R-:W1:Y:S01]  /*1450*/  LDC.64 R2, c[0x0][0x390] ;  /* 0x0000e400ff027b82 */ /* 0x000e620000000a00 */
[----:B0-----:R-:W-:-:S07]  /*1460*/  IMAD R15, R30, R11, R32 ;  /* 0x0000000b1e0f7224 */ /* 0x001fce00078e0220 */
[----:B------:R-:W0:Y:S01]  /*1470*/  LDC.64 R12, c[0x0][0x398] ;  /* 0x0000e600ff0c7b82 */ /* 0x000e220000000a00 */
[----:B-1----:R-:W-:-:S05]  /*1480*/  IMAD.WIDE R2, R15, 0xc, R2 ;  /* 0x0000000c0f027825 */ /* 0x002fca00078e0202 */
[----:B------:R-:W2:Y:S01]  /*1490*/  LDG.E R17, desc[UR8][R2.64+0x4] ;  /* 0x0000040802117981 */ /* 0x000ea2000c1e1900 */
[----:B0-----:R-:W-:-:S03]  /*14a0*/  IMAD.WIDE R12, R15, 0xc, R12 ;  /* 0x0000000c0f0c7825 */ /* 0x001fc600078e020c */
[----:B------:R-:W3:Y:S04]  /*14b0*/  LDG.E R19, desc[UR8][R2.64+0x8] ;  /* 0x0000080802137981 */ /* 0x000ee8000c1e1900 */
[----:B------:R-:W4:Y:S04]  /*14c0*/  LDG.E R15, desc[UR8][R2.64] ;  /* 0x00000008020f7981 */ /* 0x000f28000c1e1900 */
[----:B------:R-:W4:Y:S04]  /*14d0*/  LDG.E R21, desc[UR8][R12.64] ;  /* 0x000000080c157981 */ /* 0x000f28000c1e1900 */
[----:B------:R-:W4:Y:S04]  /*14e0*/  LDG.E R23, desc[UR8][R12.64+0x4] ;  /* 0x000004080c177981 */ /* 0x000f28000c1e1900 */
[----:B------:R-:W4:Y:S04]  /*14f0*/  LDG.E R25, desc[UR8][R12.64+0x8] ;  /* 0x000008080c197981 */ /* 0x000f28000c1e1900 */
[----:B--2---:R1:W-:Y:S04]  /*1500*/  STS [R28+0x4], R17 ;  /* 0x000004111c007388 */ /* 0x0043e80000000800 */
[----:B---3--:R1:W-:Y:S04]  /*1510*/  STS [R28+0x8], R19 ;  /* 0x000008131c007388 */ /* 0x0083e80000000800 */
[----:B----4-:R1:W-:Y:S04]  /*1520*/  STS [R28], R15 ;  /* 0x0000000f1c007388 */ /* 0x0103e80000000800 */
[----:B------:R1:W-:Y:S04]  /*1530*/  STS [R26], R21 ;  /* 0x000000151a007388 */ /* 0x0003e80000000800 */
[----:B------:R1:W-:Y:S04]  /*1540*/  STS [R26+0x4], R23 ;  /* 0x000004171a007388 */ /* 0x0003e80000000800 */
[----:B------:R1:W-:Y:S02]  /*1550*/  STS [R26+0x8], R25 ;  /* 0x000008191a007388 */ /* 0x0003e40000000800 */
.L_x_24:
[----:B------:R-:W-:Y:S05]  /*1560*/  BSYNC.RECONVERGENT B0 ;  /* 0x0000000000007941 */ /* 0x000fea0003800200 */
.L_x_23:
[----:B------:R-:W2:Y:S01]  /*1570*/  LDCU UR4, c[0x0][0x3a8] ;  /* 0x00007500ff0477ac */ /* 0x000ea20008000800 */
[----:B------:R-:W-:Y:S01]  /*1580*/  BSSY.RECONVERGENT B2, `(.L_x_25) ;  /* 0x00000f2000027945 */ /* 0x000fe20003800200 */
[----:B------:R-:W-:Y:S01]  /*1590*/  BAR.SYNC.DEFER_BLOCKING 0x0 ;  /* 0x0000000000007b1d */ /* 0x000fe20000010000 */
[----:B--2---:R-:W-:-:S13]  /*15a0*/  ISETP.GE.AND P0, PT, R10, UR4, PT ;  /* 0x000000040a007c0c */ /* 0x004fda000bf06270 */
[----:B------:R-:W-:Y:S05]  /*15b0*/  @P0 BRA `(.L_x_26) ;  /* 0x0000000c00b80947 */ /* 0x000fea0003800000 */
[----:B------:R-:W2:Y:S01]  /*15c0*/  S2UR UR5, SR_CgaCtaId ;  /* 0x00000000000579c3 */ /* 0x000ea20000008800 */
[----:B------:R-:W-:Y:S01]  /*15d0*/  UMOV UR4, 0x400 ;  /* 0x0000040000047882 */ /* 0x000fe20000000000 */
[----:B-1----:R-:W-:Y:S01]  /*15e0*/  HFMA2 R25, -RZ, RZ, 0, 0 ;  /* 0x00000000ff197431 */ /* 0x002fe200000001ff */
[----:B0-----:R-:W-:-:S05]  /*15f0*/  MOV R26, R27 ;  /* 0x0000001b001a7202 */ /* 0x001fca0000000f00 */
[----:B------:R-:W0:Y:S01]  /*1600*/  LDC R15, c[0x0][0x3a0] ;  /* 0x0000e800ff0f7b82 */ /* 0x000e220000000800 */
[----:B--2---:R-:W-:-:S04]  /*1610*/  ULEA UR4, UR5, UR4, 0x18 ;  /* 0x0000000405047291 */ /* 0x004fc8000f8ec0ff */
[----:B------:R-:W-:Y:S01]  /*1620*/  UIADD3 UR4, UPT, UPT, UR4, 0x8, URZ ;  /* 0x0000000804047890 */ /* 0x000fe2000fffe0ff */
[----:B0-----:R-:W-:-:S05]  /*1630*/  FMUL R15, R15, R15 ;  /* 0x0000000f0f0f7220 */ /* 0x001fca0000400000 */
[----:B------:R-:W-:Y:S01]  /*1640*/  MOV R30, UR4 ;  /* 0x00000004001e7c02 */ /* 0x000fe20008000f00 */
[----:B------:R-:W-:-:S07]  /*1650*/  FMUL R0, R15, 0.5 ;  /* 0x3f0000000f007820 */ /* 0x000fce0000400000 */
.L_x_44:
        /* <DEDUP_REMOVED lines=30> */
.L_x_28:
[----:B------:R-:W-:Y:S01]  /*1840*/  FMUL.FTZ R28, R3, R2 ;  /* 0x00000002031c7220 */ /* 0x000fe20000410000 */
[----:B------:R-:W-:-:S03]  /*1850*/  FMUL.FTZ R2, R2, 0.5 ;  /* 0x3f00000002027820 */ /* 0x000fc60000410000 */
[----:B------:R-:W-:-:S04]  /*1860*/  FFMA R3, -R28, R28, R3 ;  /* 0x0000001c1c037223 */ /* 0x000fc80000000103 */
[----:B------:R-:W-:-:S07]  /*1870*/  FFMA R28, R3, R2, R28 ;  /* 0x00000002031c7223 */ /* 0x000fce000000001c */
.L_x_29:
[----:B------:R-:W-:Y:S05]  /*1880*/  BSYNC.RECONVERGENT B0 ;  /* 0x0000000000007941 */ /* 0x000fea0003800200 */
.L_x_27:
[C---:B------:R-:W-:Y:S01]  /*1890*/  FMUL R3, |R28|.reuse, 16777216 ;  /* 0x4b8000001c037820 */ /* 0x040fe20000400200 */
[C---:B------:R-:W-:Y:S01]  /*18a0*/  FSETP.GEU.AND P1, PT, |R28|.reuse, 1.175494350822287508e-38, PT ;  /* 0x008000001c00780b */ /* 0x040fe20003f2e200 */
[----:B------:R-:W-:Y:S01]  /*18b0*/  BSSY.RECONVERGENT B0, `(.L_x_30) ;  /* 0x0000046000007945 */ /* 0x000fe20003800200 */
[----:B------:R-:W-:Y:S01]  /*18c0*/  FSETP.NEU.AND P3, PT, R28, 1, PT ;  /* 0x3f8000001c00780b */ /* 0x000fe20003f6d000 */
[----:B------:R-:W-:Y:S01]  /*18d0*/  HFMA2 R31, -RZ, RZ, 1.875, 0 ;  /* 0x3f800000ff1f7431 */ /* 0x000fe200000001ff */
[----:B------:R-:W-:-:S04]  /*18e0*/  FSEL R3, R3, |R28|, !P1 ;  /* 0x4000001c03037208 */ /* 0x000fc80004800000 */
[----:B------:R-:W-:-:S04]  /*18f0*/  IADD3 R2, PT, PT, R3, -0x3f3504f3, RZ ;  /* 0xc0cafb0d03027810 */ /* 0x000fc80007ffe0ff */
[----:B------:R-:W-:Y:S02]  /*1900*/  LOP3.LUT R12, R2, 0xff800000, RZ, 0xc0, !PT ;  /* 0xff800000020c7812 */ /* 0x000fe400078ec0ff */
[----:B------:R-:W-:Y:S02]  /*1910*/  FSEL R2, RZ, -24, P1 ;  /* 0xc1c00000ff027808 */ /* 0x000fe40000800000 */
[-C--:B------:R-:W-:Y:S02]  /*1920*/  IADD3 R3, PT, PT, R3, -R12.reuse, RZ ;  /* 0x8000000c03037210 */ /* 0x080fe40007ffe0ff */
[----:B------:R-:W-:-:S03]  /*1930*/  I2FP.F32.S32 R13, R12 ;  /* 0x0000000c000d7245 */ /* 0x000fc60000201400 */
[C---:B------:R-:W-:Y:S01]  /*1940*/  FADD R27, R3.reuse, 1 ;  /* 0x3f800000031b7421 */ /* 0x040fe20000000000 */
[----:B------:R-:W-:Y:S01]  /*1950*/  FADD R14, R3, -1 ;  /* 0xbf800000030e7421 */ /* 0x000fe20000000000 */
[----:B------:R-:W-:-:S03]  /*1960*/  FFMA R12, R13, 1.1920928955078125e-07, R2 ;  /* 0x340000000d0c7823 */ /* 0x000fc60000000002 */
[----:B------:R-:W-:Y:S01]  /*1970*/  FADD R32, R14, R14 ;  /* 0x0000000e0e207221 */ /* 0x000fe20000000000 */
[----:B------:R-:W0:Y:S03]  /*1980*/  MUFU.RCP R27, R27 ;  /* 0x0000001b001b7308 */ /* 0x000e260000001000 */
[----:B0-----:R-:W-:Y:S01]  /*1990*/  FMUL R3, R27, R32 ;  /* 0x000000201b037220 */ /* 0x001fe20000400000 */
[----:B------:R-:W-:-:S03]  /*19a0*/  HFMA2 R32, -RZ, RZ, 0.771484375, 0.21533203125 ;  /* 0x3a2c32e4ff207431 */ /* 0x000fc600000001ff */
[----:B------:R-:W-:Y:S01]  /*19b0*/  FADD R29, R14, -R3 ;  /* 0x800000030e1d7221 */ /* 0x000fe20000000000 */
[CC--:B------:R-:W-:Y:S01]  /*19c0*/  FMUL R13, R3.reuse, R3.reuse ;  /* 0x00000003030d7220 */ /* 0x0c0fe20000400000 */
[----:B------:R-:W-:Y:S02]  /*19d0*/  FFMA R2, R3, 1.4426950216293334961, R12 ;  /* 0x3fb8aa3b03027823 */ /* 0x000fe4000000000c */
[----:B------:R-:W-:Y:S02]  /*19e0*/  FADD R29, R29, R29 ;  /* 0x0000001d1d1d7221 */ /* 0x000fe40000000000 */
[----:B------:R-:W-:Y:S01]  /*19f0*/  FADD R12, R12, -R2 ;  /* 0x800000020c0c7221 */ /* 0x000fe20000000000 */
[----:B------:R-:W-:Y:S01]  /*1a00*/  FFMA R32, R13, R32, 0.0032181653659790754318 ;  /* 0x3b52e7db0d207423 */ /* 0x000fe20000000020 */
[----:B------:R-:W-:Y:S02]  /*1a10*/  FFMA R14, R14, -R3, R29 ;  /* 0x800000030e0e7223 */ /* 0x000fe4000000001d */
[----:B------:R-:W-:Y:S01]  /*1a20*/  FFMA R29, R3, 1.4426950216293334961, R12 ;  /* 0x3fb8aa3b031d7823 */ /* 0x000fe2000000000c */
[----:B------:R-:W-:Y:S01]  /*1a30*/  FFMA R32, R13, R32, 0.018033718690276145935 ;  /* 0x3c93bb730d207423 */ /* 0x000fe20000000020 */
[----:B------:R-:W-:Y:S01]  /*1a40*/  FMUL R14, R27, R14 ;  /* 0x0000000e1b0e7220 */ /* 0x000fe20000400000 */
[----:B------:R-:W-:-:S02]  /*1a50*/  MOV R27, 0x391fcb8e ;  /* 0x391fcb8e001b7802 */ /* 0x000fc40000000f00 */
[----:B------:R-:W-:Y:S01]  /*1a60*/  FFMA R32, R13, R32, 0.12022458761930465698 ;  /* 0x3df6384f0d207423 */ /* 0x000fe20000000020 */
[----:B------:R-:W-:-:S03]  /*1a70*/  FFMA R12, R14, 1.4426950216293334961, R29 ;  /* 0x3fb8aa3b0e0c7823 */ /* 0x000fc6000000001d */
[----:B------:R-:W-:Y:S01]  /*1a80*/  FMUL R32, R13, R32 ;  /* 0x000000200d207220 */ /* 0x000fe20000400000 */
[----:B------:R-:W-:-:S03]  /*1a90*/  FFMA R13, R3, 1.9251366722983220825e-08, R12 ;  /* 0x32a55e34030d7823 */ /* 0x000fc6000000000c */
        /* <DEDUP_REMOVED lines=9> */
[----:B------:R-:W-:-:S03]  /*1b30*/  FSETP.GEU.AND P2, PT, R3, RZ, PT ;  /* 0x000000ff0300720b */ /* 0x000fc60003f4e000 */
[----:B------:R-:W-:Y:S02]  /*1b40*/  FFMA R2, R2, 3, R13 ;  /* 0x4040000002027823 */ /* 0x000fe4000000000d */
[----:B------:R-:W1:Y:S01]  /*1b50*/  F2I.NTZ R12, R3 ;  /* 0x00000003000c7305 */ /* 0x000e620000203100 */
[----:B0-----:R-:W-:Y:S01]  /*1b60*/  FADD R13, R3, -R14 ;  /* 0x8000000e030d7221 */ /* 0x001fe20000000000 */
[----:B------:R-:W-:-:S03]  /*1b70*/  FSETP.GT.AND P1, PT, R14, RZ, PT ;  /* 0x000000ff0e00720b */ /* 0x000fc60003f24000 */
[----:B------:R-:W-:-:S04]  /*1b80*/  FADD R2, R2, R13 ;  /* 0x0000000d02027221 */ /* 0x000fc80000000000 */
[C---:B------:R-:W-:Y:S01]  /*1b90*/  FFMA R13, R2.reuse, R27, 0.0013391353422775864601 ;  /* 0x3aaf85ed020d7423 */ /* 0x040fe2000000001b */
[----:B------:R-:W-:Y:S02]  /*1ba0*/  SEL R27, RZ, 0x83000000, P1 ;  /* 0x83000000ff1b7807 */ /* 0x000fe40000800000 */
[----:B------:R-:W-:Y:S01]  /*1bb0*/  FSETP.GT.AND P1, PT, |R3|, 152, PT ;  /* 0x431800000300780b */ /* 0x000fe20003f24200 */
[----:B------:R-:W-:Y:S01]  /*1bc0*/  FFMA R13, R2, R13, 0.0096188392490148544312 ;  /* 0x3c1d9856020d7423 */ /* 0x000fe2000000000d */
[----:B------:R-:W-:Y:S02]  /*1bd0*/  IADD3 R14, PT, PT, R27, 0x7f000000, RZ ;  /* 0x7f0000001b0e7810 */ /* 0x000fe40007ffe0ff */
[----:B-1----:R-:W-:Y:S01]  /*1be0*/  LEA R12, R12, -R27, 0x17 ;  /* 0x8000001b0c0c7211 */ /* 0x002fe200078eb8ff */
[----:B------:R-:W-:-:S04]  /*1bf0*/  FFMA R13, R2, R13, 0.055503588169813156128 ;  /* 0x3d6357bb020d7423 */ /* 0x000fc8000000000d */
[----:B------:R-:W-:-:S04]  /*1c00*/  FFMA R13, R2, R13, 0.24022644758224487305 ;  /* 0x3e75fdec020d7423 */ /* 0x000fc8000000000d */
[----:B------:R-:W-:-:S04]  /*1c10*/  FFMA R13, R2, R13, 0.69314718246459960938 ;  /* 0x3f317218020d7423 */ /* 0x000fc8000000000d */
        /* <DEDUP_REMOVED lines=15> */
.L_x_31:
[----:B------:R-:W-:Y:S05]  /*1d10*/  BSYNC.RECONVERGENT B0 ;  /* 0x0000000000007941 */ /* 0x000fea0003800200 */
.L_x_30:
        /* <DEDUP_REMOVED lines=14> */
.L_x_33:
[----:B------:R-:W-:Y:S05]  /*1e00*/  BSYNC.RECONVERGENT B3 ;  /* 0x0000000000037941 */ /* 0x000fea0003800200 */
.L_x_32:
        /* <DEDUP_REMOVED lines=16> */
.L_x_35:
[----:B------:R-:W-:Y:S05]  /*1f10*/  BSYNC.RECONVERGENT B3 ;  /* 0x0000000000037941 */ /* 0x000fea0003800200 */
.L_x_34:
        /* <DEDUP_REMOVED lines=17> */
.L_x_37:
[----:B------:R-:W-:Y:S05]  /*2030*/  BSYNC.RECONVERGENT B3 ;  /* 0x0000000000037941 */ /* 0x000fea0003800200 */
.L_x_36:
[--C-:B------:R-:W-:Y:S01]  /*2040*/  FFMA R3, R18, R14, R27.reuse ;  /* 0x0000000e12037223 */ /* 0x100fe2000000001b */
[C---:B------:R-:W-:Y:S01]  /*2050*/  FMUL R13, R21.reuse, R20 ;  /* 0x00000014150d7220 */ /* 0x040fe20000400000 */
[----:B------:R-:W-:Y:S01]  /*2060*/  FMUL R21, R21, R19 ;  /* 0x0000001315157220 */ /* 0x000fe20000400000 */
[----:B------:R-:W-:Y:S02]  /*2070*/  HFMA2 R12, -RZ, RZ, 1.408203125, -45152 ;  /* 0x3da2f983ff0c7431 */ /* 0x000fe400000001ff */
[----:B------:R-:W-:Y:S01]  /*2080*/  FMUL R2, R24, R3 ;  /* 0x0000000318027220 */ /* 0x000fe20000400000 */
[-C--:B------:R-:W-:Y:S01]  /*2090*/  FMUL R18, R13, R14.reuse ;  /* 0x0000000e0d127220 */ /* 0x080fe20000400000 */
[----:B------:R-:W-:Y:S01]  /*20a0*/  FMUL R21, R21, R14 ;  /* 0x0000000e15157220 */ /* 0x000fe20000400000 */
[----:B------:R-:W-:Y:S01]  /*20b0*/  MOV R29, 0x3f800000 ;  /* 0x3f800000001d7802 */ /* 0x000fe20000000f00 */
[----:B------:R-:W-:Y:S01]  /*20c0*/  FMUL R19, R20, R19 ;  /* 0x0000001314137220 */ /* 0x000fe20000400000 */
[----:B------:R-:W-:Y:S01]  /*20d0*/  FFMA R3, R23, R18, R2 ;  /* 0x0000001217037223 */ /* 0x000fe20000000002 */
[----:B------:R-:W-:Y:S01]  /*20e0*/  BSSY.RECONVERGENT B3, `(.L_x_38) ;  /* 0x0000011000037945 */ /* 0x000fe20003800200 */
[-CC-:B------:R-:W-:Y:S01]  /*20f0*/  FFMA R20, R17, R14.reuse, R27.reuse ;  /* 0x0000000e11147223 */ /* 0x180fe2000000001b */
[-C--:B------:R-:W-:Y:S01]  /*2100*/  FFMA R27, R16, R14.reuse, R27 ;  /* 0x0000000e101b7223 */ /* 0x080fe2000000001b */
[----:B------:R-:W-:Y:S01]  /*2110*/  FFMA R28, R22, R21, R3 ;  /* 0x00000015161c7223 */ /* 0x000fe20000000003 */
[----:B------:R-:W-:Y:S01]  /*2120*/  FFMA R29, R12, -12.566370964050292969, R29 ;  /* 0xc1490fdb0c1d7823 */ /* 0x000fe2000000001d */
[----:B------:R-:W-:-:S02]  /*2130*/  FMUL R16, R19, R14 ;  /* 0x0000000e13107220 */ /* 0x000fc40000400000 */
        /* <DEDUP_REMOVED lines=10> */
[----:B------:R-:W-:-:S07]  /*21e0*/  MOV R3, R2 ;  /* 0x0000000200037202 */ /* 0x000fce0000000f00 */
.L_x_39:
[----:B------:R-:W-:Y:S05]  /*21f0*/  BSYNC.RECONVERGENT B3 ;  /* 0x0000000000037941 */ /* 0x000fea0003800200 */
.L_x_38:
        /* <DEDUP_REMOVED lines=19> */
.L_x_41:
[----:B------:R-:W-:Y:S05]  /*2330*/  BSYNC.RECONVERGENT B3 ;  /* 0x0000000000037941 */ /* 0x000fea0003800200 */
.L_x_40:
        /* <DEDUP_REMOVED lines=18> */
.L_x_43:
[----:B------:R-:W-:Y:S05]  /*2460*/  BSYNC.RECONVERGENT B3 ;  /* 0x0000000000037941 */ /* 0x000fea0003800200 */
.L_x_42:
[----:B------:R-:W-:Y:S01]  /*2470*/  FADD R6, R2, R6 ;  /* 0x0000000602067221 */ /* 0x000fe20000000000 */
[----:B------:R-:W-:Y:S01]  /*2480*/  IADD3 R30, PT, PT, R30, 0xc, RZ ;  /* 0x0000000c1e1e7810 */ /* 0x000fe20007ffe0ff */
[----:B------:R-:W-:Y:S06]  /*2490*/  @P0 BRA `(.L_x_44) ;  /* 0xfffffff000700947 */ /* 0x000fec000383ffff */
.L_x_26:
[----:B------:R-:W-:Y:S05]  /*24a0*/  BSYNC.RECONVERGENT B2 ;  /* 0x0000000000027941 */ /* 0x000fea0003800200 */
.L_x_25:
[----:B------:R-:W-:Y:S06]  /*24b0*/  BAR.SYNC.DEFER_BLOCKING 0x0 ;  /* 0x0000000000007b1d */ /* 0x000fec0000010000 */
.L_x_22:
[----:B------:R-:W2:Y:S02]  /*24c0*/  LDCU UR4, c[0x0][0x3a8] ;  /* 0x00007500ff0477ac */ /* 0x000ea40008000800 */
[----:B--2---:R-:W-:-:S13]  /*24d0*/  ISETP.GE.AND P0, PT, R10, UR4, PT ;  /* 0x000000040a007c0c */ /* 0x004fda000bf06270 */
[----:B------:R-:W-:Y:S05]  /*24e0*/  @P0 EXIT ;  /* 0x000000000000094d */ /* 0x000fea0003800000 */
[----:B------:R-:W2:Y:S02]  /*24f0*/  LDC.64 R2, c[0x0][0x388] ;  /* 0x0000e200ff027b82 */ /* 0x000ea40000000a00 */
[----:B--2---:R-:W-:-:S05]  /*2500*/  IMAD.WIDE R10, R10, 0xc, R2 ;  /* 0x0000000c0a0a7825 */ /* 0x004fca00078e0202 */
[----:B------:R-:W-:Y:S04]  /*2510*/  STG.E desc[UR8][R10.64], R4 ;  /* 0x000000040a007986 */ /* 0x000fe8000c101908 */
[----:B------:R-:W-:Y:S04]  /*2520*/  STG.E desc[UR8][R10.64+0x4], R5 ;  /* 0x000004050a007986 */ /* 0x000fe8000c101908 */
[----:B------:R-:W-:Y:S01]  /*2530*/  STG.E desc[UR8][R10.64+0x8], R6 ;  /* 0x000008060a007986 */ /* 0x000fe2000c101908 */
[----:B------:R-:W-:Y:S05]  /*2540*/  EXIT ;  /* 0x000000000000794d */ /* 0x000fea0003800000 */
        .weak           $__internal_0_$__cuda_sm20_sqrt_rn_f32_slowpath
        .type           $__internal_0_$__cuda_sm20_sqrt_rn_f32_slowpath,@function
        .size           $__internal_0_$__cuda_sm20_sqrt_rn_f32_slowpath,($__internal_1_$__cuda_sm3x_div_rn_noftz_f32_slowpath - $__internal_0_$__cuda_sm20_sqrt_rn_f32_slowpath)
$__internal_0_$__cuda_sm20_sqrt_rn_f32_slowpath:
[----:B------:R-:W-:-:S13]  /*2550*/  LOP3.LUT P1, RZ, R2, 0x7fffffff, RZ, 0xc0, !PT ;  /* 0x7fffffff02ff7812 */ /* 0x000fda000782c0ff */
[----:B------:R-:W-:Y:S01]  /*2560*/  @!P1 MOV R34, R2 ;  /* 0x0000000200229202 */ /* 0x000fe20000000f00 */
[----:B------:R-:W-:Y:S06]  /*2570*/  @!P1 BRA `(.L_x_45) ;  /* 0x0000000000409947 */ /* 0x000fec0003800000 */
[----:B------:R-:W-:-:S13]  /*2580*/  FSETP.GEU.FTZ.AND P1, PT, R2, RZ, PT ;  /* 0x000000ff0200720b */ /* 0x000fda0003f3e000 */
[----:B------:R-:W-:Y:S01]  /*2590*/  @!P1 MOV R34, 0x7fffffff ;  /* 0x7fffffff00229802 */ /* 0x000fe20000000f00 */
[----:B------:R-:W-:Y:S06]  /*25a0*/  @!P1 BRA `(.L_x_45) ;  /* 0x0000000000349947 */ /* 0x000fec0003800000 */
[----:B------:R-:W-:-:S13]  /*25b0*/  FSETP.GTU.FTZ.AND P1, PT, |R2|, +INF , PT ;  /* 0x7f8000000200780b */ /* 0x000fda0003f3c200 */
[----:B------:R-:W-:Y:S01]  /*25c0*/  @P1 FADD.FTZ R34, R2, 1 ;  /* 0x3f80000002221421 */ /* 0x000fe20000010000 */
[----:B------:R-:W-:Y:S06]  /*25d0*/  @P1 BRA `(.L_x_45) ;  /* 0x0000000000281947 */ /* 0x000fec0003800000 */
[----:B------:R-:W-:-:S13]  /*25e0*/  FSETP.NEU.FTZ.AND P1, PT, |R2|, +INF , PT ;  /* 0x7f8000000200780b */ /* 0x000fda0003f3d200 */
[----:B------:R-:W-:-:S04]  /*25f0*/  @P1 FFMA R29, R2, 1.84467440737095516160e+19, RZ ;  /* 0x5f800000021d1823 */ /* 0x000fc800000000ff */
[----:B------:R-:W0:Y:S02]  /*2600*/  @P1 MUFU.RSQ R34, R29 ;  /* 0x0000001d00221308 */ /* 0x000e240000001400 */
[----:B0-----:R-:W-:Y:S01]  /*2610*/  @P1 FMUL.FTZ R14, R29, R34 ;  /* 0x000000221d0e1220 */ /* 0x001fe20000410000 */
[----:B------:R-:W-:Y:S01]  /*2620*/  @P1 FMUL.FTZ R13, R34, 0.5 ;  /* 0x3f000000220d1820 */ /* 0x000fe20000410000 */
[----:B------:R-:W-:Y:S02]  /*2630*/  @!P1 MOV R34, R2 ;  /* 0x0000000200229202 */ /* 0x000fe40000000f00 */
[----:B------:R-:W-:-:S04]  /*2640*/  @P1 FADD.FTZ R3, -R14, -RZ ;  /* 0x800000ff0e031221 */ /* 0x000fc80000010100 */
[----:B------:R-:W-:-:S04]  /*2650*/  @P1 FFMA R3, R14, R3, R29 ;  /* 0x000000030e031223 */ /* 0x000fc8000000001d */
[----:B------:R-:W-:-:S04]  /*2660*/  @P1 FFMA R3, R3, R13, R14 ;  /* 0x0000000d03031223 */ /* 0x000fc8000000000e */
[----:B------:R-:W-:-:S07]  /*2670*/  @P1 FMUL.FTZ R34, R3, 2.3283064365386962891e-10 ;  /* 0x2f80000003221820 */ /* 0x000fce0000410000 */
.L_x_45:
[----:B------:R-:W-:-:S04]  /*2680*/  HFMA2 R13, -RZ, RZ, 0, 0 ;  /* 0x00000000ff0d7431 */ /* 0x000fc800000001ff */
[----:B------:R-:W-:Y:S05]  /*2690*/  RET.REL.NODEC R12 `(_Z23ComputeStokesletsKernelP6float3S0_S0_S0_fii) ;  /* 0xffffffd80c587950 */ /* 0x000fea0003c3ffff */
        .weak           $__internal_1_$__cuda_sm3x_div_rn_noftz_f32_slowpath
        .type           $__internal_1_$__cuda_sm3x_div_rn_noftz_f32_slowpath,@function
        .size           $__internal_1_$__cuda_sm3x_div_rn_noftz_f32_slowpath,(.L_x_59 - $__internal_1_$__cuda_sm3x_div_rn_noftz_f32_slowpath)
$__internal_1_$__cuda_sm3x_div_rn_noftz_f32_slowpath:
[----:B------:R-:W-:Y:S01]  /*26a0*/  SHF.R.U32.HI R13, RZ, 0x17, R2 ;  /* 0x00000017ff0d7819 */ /* 0x000fe20000011602 */
[----:B------:R-:W-:Y:S01]  /*26b0*/  BSSY.RECONVERGENT B0, `(.L_x_46) ;  /* 0x0000062000007945 */ /* 0x000fe20003800200 */
[----:B------:R-:W-:Y:S02]  /*26c0*/  SHF.R.U32.HI R29, RZ, 0x17, R3 ;  /* 0x00000017ff1d7819 */ /* 0x000fe40000011603 */
[----:B------:R-:W-:Y:S02]  /*26d0*/  LOP3.LUT R13, R13, 0xff, RZ, 0xc0, !PT ;  /* 0x000000ff0d0d7812 */ /* 0x000fe400078ec0ff */
[----:B------:R-:W-:Y:S02]  /*26e0*/  LOP3.LUT R29, R29, 0xff, RZ, 0xc0, !PT ;  /* 0x000000ff1d1d7812 */ /* 0x000fe400078ec0ff */
[----:B------:R-:W-:Y:S02]  /*26f0*/  IADD3 R37, PT, PT, R13, -0x1, RZ ;  /* 0xffffffff0d257810 */ /* 0x000fe40007ffe0ff */
[----:B------:R-:W-:-:S02]  /*2700*/  IADD3 R38, PT, PT, R29, -0x1, RZ ;  /* 0xffffffff1d267810 */ /* 0x000fc40007ffe0ff */
[----:B------:R-:W-:-:S04]  /*2710*/  ISETP.GT.U32.AND P1, PT, R37, 0xfd, PT ;  /* 0x000000fd2500780c */ /* 0x000fc80003f24070 */
[----:B------:R-:W-:-:S13]  /*2720*/  ISETP.GT.U32.OR P1, PT, R38, 0xfd, P1 ;  /* 0x000000fd2600780c */ /* 0x000fda0000f24470 */
[----:B------:R-:W-:Y:S01]  /*2730*/  @!P1 MOV R14, RZ ;  /* 0x000000ff000e9202 */ /* 0x000fe20000000f00 */
[----:B------:R-:W-:Y:S06]  /*2740*/  @!P1 BRA `(.L_x_47) ;  /* 0x00000000005c9947 */ /* 0x000fec0003800000 */
[----:B------:R-:W-:Y:S02]  /*2750*/  FSETP.GTU.FTZ.AND P1, PT, |R3|, +INF , PT ;  /* 0x7f8000000300780b */ /* 0x000fe40003f3c200 */
[----:B------:R-:W-:-:S04]  /*2760*/  FSETP.GTU.FTZ.AND P2, PT, |R2|, +INF , PT ;  /* 0x7f8000000200780b */ /* 0x000fc80003f5c200 */
[----:B------:R-:W-:-:S13]  /*2770*/  PLOP3.LUT P1, PT, P1, P2, PT, 0xf8, 0x8f ;  /* 0x00000000008f781c */ /* 0x000fda0000f25f70 */
[----:B------:R-:W-:Y:S05]  /*2780*/  @P1 BRA `(.L_x_48) ;  /* 0x00000004004c1947 */ /* 0x000fea0003800000 */
[----:B------:R-:W-:-:S13]  /*2790*/  LOP3.LUT P1, RZ, R2, 0x7fffffff, R3, 0xc8, !PT ;  /* 0x7fffffff02ff7812 */ /* 0x000fda000782c803 */
[----:B------:R-:W-:Y:S05]  /*27a0*/  @!P1 BRA `(.L_x_49) ;  /* 0x00000004003c9947 */ /* 0x000fea0003800000 */
[C---:B------:R-:W-:Y:S02]  /*27b0*/  FSETP.NEU.FTZ.AND P4, PT, |R3|.reuse, +INF , PT ;  /* 0x7f8000000300780b */ /* 0x040fe40003f9d200 */
[----:B------:R-:W-:Y:S02]  /*27c0*/  FSETP.NEU.FTZ.AND P2, PT, |R2|, +INF , PT ;  /* 0x7f8000000200780b */ /* 0x000fe40003f5d200 */
[----:B------:R-:W-:-:S11]  /*27d0*/  FSETP.NEU.FTZ.AND P1, PT, |R3|, +INF , PT ;  /* 0x7f8000000300780b */ /* 0x000fd60003f3d200 */
[----:B------:R-:W-:Y:S05]  /*27e0*/  @!P2 BRA !P4, `(.L_x_49) ;  /* 0x00000004002ca947 */ /* 0x000fea0006000000 */
[----:B------:R-:W-:-:S04]  /*27f0*/  LOP3.LUT P4, RZ, R3, 0x7fffffff, RZ, 0xc0, !PT ;  /* 0x7fffffff03ff7812 */ /* 0x000fc8000788c0ff */
[----:B------:R-:W-:-:S13]  /*2800*/  PLOP3.LUT P2, PT, P2, P4, PT, 0x2f, 0xf2 ;  /* 0x0000000000f2781c */ /* 0x000fda0001748577 */
[----:B------:R-:W-:Y:S05]  /*2810*/  @P2 BRA `(.L_x_50) ;  /* 0x0000000400182947 */ /* 0x000fea0003800000 */
[----:B------:R-:W-:-:S04]  /*2820*/  LOP3.LUT P2, RZ, R2, 0x7fffffff, RZ, 0xc0, !PT ;  /* 0x7fffffff02ff7812 */ /* 0x000fc8000784c0ff */
[----:B------:R-:W-:-:S13]  /*2830*/  PLOP3.LUT P1, PT, P1, P2, PT, 0x2f, 0xf2 ;  /* 0x0000000000f2781c */ /* 0x000fda0000f24577 */
[----:B------:R-:W-:Y:S05]  /*2840*/  @P1 BRA `(.L_x_51) ;  /* 0x0000000400001947 */ /* 0x000fea0003800000 */
[----:B------:R-:W-:Y:S02]  /*2850*/  ISETP.GE.AND P1, PT, R38, RZ, PT ;  /* 0x000000ff2600720c */ /* 0x000fe40003f26270 */
[----:B------:R-:W-:-:S11]  /*2860*/  ISETP.GE.AND P2, PT, R37, RZ, PT ;  /* 0x000000ff2500720c */ /* 0x000fd60003f46270 */
[----:B------:R-:W-:Y:S01]  /*2870*/  @P1 MOV R14, RZ ;  /* 0x000000ff000e1202 */ /* 0x000fe20000000f00 */
[----:B------:R-:W-:Y:S01]  /*2880*/  @!P1 FFMA R3, R3, 1.84467440737095516160e+19, RZ ;  /* 0x5f80000003039823 */ /* 0x000fe200000000ff */
[----:B------:R-:W-:Y:S01]  /*2890*/  @!P1 MOV R14, 0xffffffc0 ;  /* 0xffffffc0000e9802 */ /* 0x000fe20000000f00 */
[----:B------:R-:W-:-:S03]  /*28a0*/  @!P2 FFMA R2, R2, 1.84467440737095516160e+19, RZ ;  /* 0x5f8000000202a823 */ /* 0x000fc600000000ff */
[----:B------:R-:W-:-:S07]  /*28b0*/  @!P2 IADD3 R14, PT, PT, R14, 0x40, RZ ;  /* 0x000000400e0ea810 */ /* 0x000fce0007ffe0ff */
.L_x_47:
[----:B------:R-:W-:Y:S01]  /*28c0*/  LEA R39, R13, 0xc0800000, 0x17 ;  /* 0xc08000000d277811 */ /* 0x000fe200078eb8ff */
[----:B------:R-:W-:Y:S01]  /*28d0*/  BSSY.RECONVERGENT B1, `(.L_x_52) ;  /* 0x0000036000017945 */ /* 0x000fe20003800200 */
[----:B------:R-:W-:Y:S02]  /*28e0*/  IADD3 R40, PT, PT, R29, -0x7f, RZ ;  /* 0xffffff811d287810 */ /* 0x000fe40007ffe0ff */
[----:B------:R-:W-:Y:S02]  /*28f0*/  IADD3 R39, PT, PT, -R39, R2, RZ ;  /* 0x0000000227277210 */ /* 0x000fe40007ffe1ff */
[C---:B------:R-:W-:Y:S01]  /*2900*/  IADD3 R13, PT, PT, R40.reuse, 0x7f, -R13 ;  /* 0x0000007f280d7810 */ /* 0x040fe20007ffe80d */
[----:B------:R-:W-:Y:S01]  /*2910*/  IMAD R2, R40, -0x800000, R3 ;  /* 0xff80000028027824 */ /* 0x000fe200078e0203 */
[----:B------:R-:W0:Y:S01]  /*2920*/  MUFU.RCP R38, R39 ;  /* 0x0000002700267308 */ /* 0x000e220000001000 */
[----:B------:R-:W-:Y:S01]  /*2930*/  FADD.FTZ R37, -R39, -RZ ;  /* 0x800000ff27257221 */ /* 0x000fe20000010100 */
[----:B------:R-:W-:-:S03]  /*2940*/  IADD3 R13, PT, PT, R13, R14, RZ ;  /* 0x0000000e0d0d7210 */ /* 0x000fc60007ffe0ff */
[----:B0-----:R-:W-:-:S04]  /*2950*/  FFMA R29, R38, R37, 1 ;  /* 0x3f800000261d7423 */ /* 0x001fc80000000025 */
[----:B------:R-:W-:-:S04]  /*2960*/  FFMA R29, R38, R29, R38 ;  /* 0x0000001d261d7223 */ /* 0x000fc80000000026 */
[----:B------:R-:W-:-:S04]  /*2970*/  FFMA R38, R2, R29, RZ ;  /* 0x0000001d02267223 */ /* 0x000fc800000000ff */
[----:B------:R-:W-:-:S04]  /*2980*/  FFMA R3, R37, R38, R2 ;  /* 0x0000002625037223 */ /* 0x000fc80000000002 */
[----:B------:R-:W-:-:S04]  /*2990*/  FFMA R38, R29, R3, R38 ;  /* 0x000000031d267223 */ /* 0x000fc80000000026 */
[----:B------:R-:W-:-:S04]  /*29a0*/  FFMA R37, R37, R38, R2 ;  /* 0x0000002625257223 */ /* 0x000fc80000000002 */
[----:B------:R-:W-:-:S05]  /*29b0*/  FFMA R2, R29, R37, R38 ;  /* 0x000000251d027223 */ /* 0x000fca0000000026 */
[----:B------:R-:W-:-:S04]  /*29c0*/  SHF.R.U32.HI R3, RZ, 0x17, R2 ;  /* 0x00000017ff037819 */ /* 0x000fc80000011602 */
[----:B------:R-:W-:-:S04]  /*29d0*/  LOP3.LUT R14, R3, 0xff, RZ, 0xc0, !PT ;  /* 0x000000ff030e7812 */ /* 0x000fc800078ec0ff */
[----:B------:R-:W-:-:S04]  /*29e0*/  IADD3 R3, PT, PT, R14, R13, RZ ;  /* 0x0000000d0e037210 */ /* 0x000fc80007ffe0ff */
[----:B------:R-:W-:-:S04]  /*29f0*/  IADD3 R14, PT, PT, R3, -0x1, RZ ;  /* 0xffffffff030e7810 */ /* 0x000fc80007ffe0ff */
[----:B------:R-:W-:-:S13]  /*2a00*/  ISETP.GE.U32.AND P1, PT, R14, 0xfe, PT ;  /* 0x000000fe0e00780c */ /* 0x000fda0003f26070 */
[----:B------:R-:W-:Y:S05]  /*2a10*/  @!P1 BRA `(.L_x_53) ;  /* 0x0000000000809947 */ /* 0x000fea0003800000 */
[----:B------:R-:W-:-:S13]  /*2a20*/  ISETP.GT.AND P1, PT, R3, 0xfe, PT ;  /* 0x000000fe0300780c */ /* 0x000fda0003f24270 */
[----:B------:R-:W-:Y:S05]  /*2a30*/  @P1 BRA `(.L_x_54) ;  /* 0x00000000006c1947 */ /* 0x000fea0003800000 */
[----:B------:R-:W-:-:S13]  /*2a40*/  ISETP.GE.AND P1, PT, R3, 0x1, PT ;  /* 0x000000010300780c */ /* 0x000fda0003f26270 */
[----:B------:R-:W-:Y:S05]  /*2a50*/  @P1 BRA `(.L_x_55) ;  /* 0x0000000000741947 */ /* 0x000fea0003800000 */
[----:B------:R-:W-:Y:S02]  /*2a60*/  ISETP.GE.AND P1, PT, R3, -0x18, PT ;  /* 0xffffffe80300780c */ /* 0x000fe40003f26270 */
[----:B------:R-:W-:-:S11]  /*2a70*/  LOP3.LUT R2, R2, 0x80000000, RZ, 0xc0, !PT ;  /* 0x8000000002027812 */ /* 0x000fd600078ec0ff */
[----:B------:R-:W-:Y:S05]  /*2a80*/  @!P1 BRA `(.L_x_55) ;  /* 0x0000000000689947 */ /* 0x000fea0003800000 */
[CCC-:B------:R-:W-:Y:S01]  /*2a90*/  FFMA.RZ R13, R29.reuse, R37.reuse, R38.reuse ;  /* 0x000000251d0d7223 */ /* 0x1c0fe2000000c026 */
[CCC-:B------:R-:W-:Y:S01]  /*2aa0*/  FFMA.RP R14, R29.reuse, R37.reuse, R38.reuse ;  /* 0x000000251d0e7223 */ /* 0x1c0fe20000008026 */
[----:B------:R-:W-:Y:S01]  /*2ab0*/  FFMA.RM R29, R29, R37, R38 ;  /* 0x000000251d1d7223 */ /* 0x000fe20000004026 */
[----:B------:R-:W-:Y:S02]  /*2ac0*/  IADD3 R37, PT, PT, R3, 0x20, RZ ;  /* 0x0000002003257810 */ /* 0x000fe40007ffe0ff */
[----:B------:R-:W-:Y:S02]  /*2ad0*/  LOP3.LUT R13, R13, 0x7fffff, RZ, 0xc0, !PT ;  /* 0x007fffff0d0d7812 */ /* 0x000fe400078ec0ff */
[----:B------:R-:W-:Y:S02]  /*2ae0*/  ISETP.NE.AND P4, PT, R3, RZ, PT ;  /* 0x000000ff0300720c */ /* 0x000fe40003f85270 */
[----:B------:R-:W-:Y:S02]  /*2af0*/  LOP3.LUT R38, R13, 0x800000, RZ, 0xfc, !PT ;  /* 0x008000000d267812 */ /* 0x000fe400078efcff */
[----:B------:R-:W-:-:S02]  /*2b00*/  ISETP.NE.AND P2, PT, R3, RZ, PT ;  /* 0x000000ff0300720c */ /* 0x000fc40003f45270 */
[----:B------:R-:W-:Y:S02]  /*2b10*/  IADD3 R3, PT, PT, -R3, RZ, RZ ;  /* 0x000000ff03037210 */ /* 0x000fe40007ffe1ff */
[----:B------:R-:W-:Y:S02]  /*2b20*/  SHF.L.U32 R37, R38, R37, RZ ;  /* 0x0000002526257219 */ /* 0x000fe400000006ff */
[----:B------:R-:W-:Y:S02]  /*2b30*/  FSETP.NEU.FTZ.AND P1, PT, R14, R29, PT ;  /* 0x0000001d0e00720b */ /* 0x000fe40003f3d000 */
[----:B------:R-:W-:Y:S02]  /*2b40*/  SEL R3, R3, RZ, P4 ;  /* 0x000000ff03037207 */ /* 0x000fe40002000000 */
[----:B------:R-:W-:Y:S02]  /*2b50*/  ISETP.NE.AND P2, PT, R37, RZ, P2 ;  /* 0x000000ff2500720c */ /* 0x000fe40001745270 */
[----:B------:R-:W-:-:S02]  /*2b60*/  SHF.R.U32.HI R38, RZ, R3, R38 ;  /* 0x00000003ff267219 */ /* 0x000fc40000011626 */
[----:B------:R-:W-:Y:S02]  /*2b70*/  PLOP3.LUT P1, PT, P1, P2, PT, 0xf8, 0x8f ;  /* 0x00000000008f781c */ /* 0x000fe40000f25f70 */
[----:B------:R-:W-:Y:S02]  /*2b80*/  SHF.R.U32.HI R13, RZ, 0x1, R38 ;  /* 0x00000001ff0d7819 */ /* 0x000fe40000011626 */
[----:B------:R-:W-:-:S04]  /*2b90*/  SEL R14, RZ, 0x1, !P1 ;  /* 0x00000001ff0e7807 */ /* 0x000fc80004800000 */
[----:B------:R-:W-:-:S04]  /*2ba0*/  LOP3.LUT R3, R14, 0x1, R13, 0xf8, !PT ;  /* 0x000000010e037812 */ /* 0x000fc800078ef80d */
[----:B------:R-:W-:-:S04]  /*2bb0*/  LOP3.LUT R38, R3, R38, RZ, 0xc0, !PT ;  /* 0x0000002603267212 */ /* 0x000fc800078ec0ff */
[----:B------:R-:W-:-:S04]  /*2bc0*/  IADD3 R13, PT, PT, R13, R38, RZ ;  /* 0x000000260d0d7210 */ /* 0x000fc80007ffe0ff */
[----:B------:R-:W-:Y:S01]  /*2bd0*/  LOP3.LUT R2, R13, R2, RZ, 0xfc, !PT ;  /* 0x000000020d027212 */ /* 0x000fe200078efcff */
[----:B------:R-:W-:Y:S06]  /*2be0*/  BRA `(.L_x_55) ;  /* 0x0000000000107947 */ /* 0x000fec0003800000 */
.L_x_54:
[----:B------:R-:W-:-:S04]  /*2bf0*/  LOP3.LUT R2, R2, 0x80000000, RZ, 0xc0, !PT ;  /* 0x8000000002027812 */ /* 0x000fc800078ec0ff */
[----:B------:R-:W-:Y:S01]  /*2c00*/  LOP3.LUT R2, R2, 0x7f800000, RZ, 0xfc, !PT ;  /* 0x7f80000002027812 */ /* 0x000fe200078efcff */
[----:B------:R-:W-:Y:S06]  /*2c10*/  BRA `(.L_x_55) ;  /* 0x0000000000047947 */ /* 0x000fec0003800000 */
.L_x_53:
[----:B------:R-:W-:-:S07]  /*2c20*/  LEA R2, R13, R2, 0x17 ;  /* 0x000000020d027211 */ /* 0x000fce00078eb8ff */
.L_x_55:
[----:B------:R-:W-:Y:S05]  /*2c30*/  BSYNC.RECONVERGENT B1 ;  /* 0x0000000000017941 */ /* 0x000fea0003800200 */
.L_x_52:
[----:B------:R-:W-:Y:S05]  /*2c40*/  BRA `(.L_x_56) ;  /* 0x0000000000207947 */ /* 0x000fea0003800000 */
.L_x_51:
[----:B------:R-:W-:-:S04]  /*2c50*/  LOP3.LUT R2, R2, 0x80000000, R3, 0x48, !PT ;  /* 0x8000000002027812 */ /* 0x000fc800078e4803 */
[----:B------:R-:W-:Y:S01]  /*2c60*/  LOP3.LUT R2, R2, 0x7f800000, RZ, 0xfc, !PT ;  /* 0x7f80000002027812 */ /* 0x000fe200078efcff */
[----:B------:R-:W-:Y:S06]  /*2c70*/  BRA `(.L_x_56) ;  /* 0x0000000000147947 */ /* 0x000fec0003800000 */
.L_x_50:
[----:B------:R-:W-:Y:S01]  /*2c80*/  LOP3.LUT R2, R2, 0x80000000, R3, 0x48, !PT ;  /* 0x8000000002027812 */ /* 0x000fe200078e4803 */
[----:B------:R-:W-:Y:S06]  /*2c90*/  BRA `(.L_x_56) ;  /* 0x00000000000c7947 */ /* 0x000fec0003800000 */
.L_x_49:
[----:B------:R-:W0:Y:S01]  /*2ca0*/  MUFU.RSQ R2, -QNAN ;  /* 0xffc0000000027908 */ /* 0x000e220000001400 */
[----:B------:R-:W-:Y:S05]  /*2cb0*/  BRA `(.L_x_56) ;  /* 0x0000000000047947 */ /* 0x000fea0003800000 */
.L_x_48:
[----:B------:R-:W-:-:S07]  /*2cc0*/  FADD.FTZ R2, R3, R2 ;  /* 0x0000000203027221 */ /* 0x000fce0000010000 */
.L_x_56:
[----:B------:R-:W-:Y:S05]  /*2cd0*/  BSYNC.RECONVERGENT B0 ;  /* 0x0000000000007941 */ /* 0x000fea0003800200 */
.L_x_46:
[----:B------:R-:W-:-:S04]  /*2ce0*/  HFMA2 R13, -RZ, RZ, 0, 0 ;  /* 0x00000000ff0d7431 */ /* 0x000fc800000001ff */
[----:B0-----:R-:W-:Y:S05]  /*2cf0*/  RET.REL.NODEC R12 `(_Z23ComputeStokesletsKernelP6float3S0_S0_S0_fii) ;  /* 0xffffffd00cc07950 */ /* 0x001fea0003c3ffff */
.L_x_57:
[----:B------:R-:W-:-:S00]  /*2d00*/  BRA `(.L_x_57) ;  /* 0xfffffffc00fc7947 */ /* 0x000fc0000383ffff */
[----:B------:R-:W-:-:S00]  /*2d10*/  NOP ;  /* 0x0000000000007918 */ /* 0x000fc00000000000 */
        /* <DEDUP_REMOVED lines=14> */
.L_x_59:


//--------------------- .nv.shared._Z23ComputeStokesletsKernelP6float3S0_S0_S0_fii --------------------------
	.section	.nv.shared._Z23ComputeStokesletsKernelP6float3S0_S0_S0_fii,"aw",@nobits
	.sectionflags	@""
	.align	16
	.zero		1024


//--------------------- .nv.shared.reserved.0     --------------------------
	.section	.nv.shared.reserved.0,"aw",@nobits
	.weak		__nv_reservedSMEM_offset_0_alias
	.size		__nv_reservedSMEM_offset_0_alias, 0, 64
	.other		__nv_reservedSMEM_offset_0_alias,@"STO_CUDA_RESERVED_SHARED STV_DEFAULT"
__nv_reservedSMEM_offset_0_alias:
	.zero		0
	.zero		64


//--------------------- .nv.constant0._Z23ComputeStokesletsKernelP6float3S0_S0_S0_fii --------------------------
	.section	.nv.constant0._Z23ComputeStokesletsKernelP6float3S0_S0_S0_fii,"a",@progbits
	.sectionflags	@""
	.align	4
.nv.constant0._Z23ComputeStokesletsKernelP6float3S0_S0_S0_fii:
	.zero		940


//--------------------- SYMBOLS --------------------------

	.type		.nv.reservedSmem.offset0,@object
	.size		.nv.reservedSmem.offset0,0x4
	.type		.nv.reservedSmem.cap,@object
	.size		.nv.reservedSmem.cap,0x4
